//
// Generated by NVIDIA NVVM Compiler
//
// Compiler Build ID: CL-36424714
// Cuda compilation tools, release 13.0, V13.0.88
// Based on NVVM 20.0.0
//

.version 9.0
.target sm_100
.address_size 64

	// .globl	_Z11matrixTransPdS_ii

.visible .entry _Z11matrixTransPdS_ii(
	.param .u64 .ptr .align 1 _Z11matrixTransPdS_ii_param_0,
	.param .u64 .ptr .align 1 _Z11matrixTransPdS_ii_param_1,
	.param .u32 _Z11matrixTransPdS_ii_param_2,
	.param .u32 _Z11matrixTransPdS_ii_param_3
)
{
	.reg .pred 	%p<4>;
	.reg .b32 	%r<15>;
	.reg .b64 	%rd<9>;
	.reg .b64 	%fd<2>;

	ld.param.u64 	%rd1, [_Z11matrixTransPdS_ii_param_0];
	ld.param.u64 	%rd2, [_Z11matrixTransPdS_ii_param_1];
	ld.param.u32 	%r3, [_Z11matrixTransPdS_ii_param_2];
	ld.param.u32 	%r5, [_Z11matrixTransPdS_ii_param_3];
	mov.u32 	%r6, %ctaid.x;
	mov.u32 	%r7, %ntid.x;
	mov.u32 	%r8, %tid.x;
	mad.lo.s32 	%r1, %r6, %r7, %r8;
	mov.u32 	%r9, %ctaid.y;
	mov.u32 	%r10, %ntid.y;
	mov.u32 	%r11, %tid.y;
	mad.lo.s32 	%r12, %r9, %r10, %r11;
	setp.ge.s32 	%p1, %r1, %r3;
	setp.ge.s32 	%p2, %r12, %r5;
	or.pred  	%p3, %p1, %p2;
	@%p3 bra 	$L__BB0_2;
	cvta.to.global.u64 	%rd3, %rd1;
	cvta.to.global.u64 	%rd4, %rd2;
	mad.lo.s32 	%r13, %r5, %r1, %r12;
	mul.wide.s32 	%rd5, %r13, 8;
	add.s64 	%rd6, %rd3, %rd5;
	ld.global.f64 	%fd1, [%rd6];
	mad.lo.s32 	%r14, %r3, %r12, %r1;
	mul.wide.s32 	%rd7, %r14, 8;
	add.s64 	%rd8, %rd4, %rd7;
	st.global.f64 	[%rd8], %fd1;
$L__BB0_2:
	ret;

}
	// .globl	_Z9matrixMulPdS_S_iii
.visible .entry _Z9matrixMulPdS_S_iii(
	.param .u64 .ptr .align 1 _Z9matrixMulPdS_S_iii_param_0,
	.param .u64 .ptr .align 1 _Z9matrixMulPdS_S_iii_param_1,
	.param .u64 .ptr .align 1 _Z9matrixMulPdS_S_iii_param_2,
	.param .u32 _Z9matrixMulPdS_S_iii_param_3,
	.param .u32 _Z9matrixMulPdS_S_iii_param_4,
	.param .u32 _Z9matrixMulPdS_S_iii_param_5
)
{
	.reg .pred 	%p<14>;
	.reg .b32 	%r<46>;
	.reg .b64 	%rd<40>;
	.reg .b64 	%fd<55>;

	ld.param.u64 	%rd6, [_Z9matrixMulPdS_S_iii_param_0];
	ld.param.u64 	%rd7, [_Z9matrixMulPdS_S_iii_param_1];
	ld.param.u64 	%rd5, [_Z9matrixMulPdS_S_iii_param_2];
	ld.param.u32 	%r22, [_Z9matrixMulPdS_S_iii_param_3];
	ld.param.u32 	%r23, [_Z9matrixMulPdS_S_iii_param_4];
	ld.param.u32 	%r21, [_Z9matrixMulPdS_S_iii_param_5];
	cvta.to.global.u64 	%rd1, %rd6;
	cvta.to.global.u64 	%rd2, %rd7;
	mov.u32 	%r24, %ctaid.x;
	mov.u32 	%r25, %ntid.x;
	mov.u32 	%r26, %tid.x;
	mad.lo.s32 	%r1, %r24, %r25, %r26;
	mov.u32 	%r27, %ctaid.y;
	mov.u32 	%r28, %ntid.y;
	mov.u32 	%r29, %tid.y;
	mad.lo.s32 	%r30, %r27, %r28, %r29;
	setp.ge.s32 	%p1, %r1, %r23;
	setp.ge.s32 	%p2, %r30, %r22;
	or.pred  	%p3, %p1, %p2;
	setp.lt.s32 	%p4, %r21, 1;
	or.pred  	%p5, %p3, %p4;
	@%p5 bra 	$L__BB1_12;
	cvta.to.global.u64 	%rd8, %rd5;
	mul.lo.s32 	%r3, %r21, %r1;
	mad.lo.s32 	%r32, %r22, %r1, %r30;
	mul.wide.s32 	%rd9, %r32, 8;
	add.s64 	%rd3, %rd8, %rd9;
	ld.global.f64 	%fd52, [%rd3];
	and.b32  	%r4, %r21, 7;
	setp.lt.u32 	%p6, %r21, 8;
	mov.b32 	%r44, 0;
	@%p6 bra 	$L__BB1_4;
	and.b32  	%r44, %r21, 2147483640;
	neg.s32 	%r42, %r44;
	shl.b32 	%r7, %r22, 3;
	add.s64 	%rd4, %rd1, 32;
	mul.wide.s32 	%rd14, %r22, 8;
	mov.u32 	%r40, %r3;
	mov.u32 	%r41, %r30;
$L__BB1_3:
	.pragma "nounroll";
	mul.wide.s32 	%rd10, %r40, 8;
	add.s64 	%rd11, %rd4, %rd10;
	mul.wide.s32 	%rd12, %r41, 8;
	add.s64 	%rd13, %rd2, %rd12;
	ld.global.f64 	%fd9, [%rd13];
	ld.global.f64 	%fd10, [%rd11+-32];
	fma.rn.f64 	%fd11, %fd9, %fd10, %fd52;
	st.global.f64 	[%rd3], %fd11;
	add.s64 	%rd15, %rd13, %rd14;
	ld.global.f64 	%fd12, [%rd15];
	ld.global.f64 	%fd13, [%rd11+-24];
	fma.rn.f64 	%fd14, %fd12, %fd13, %fd11;
	st.global.f64 	[%rd3], %fd14;
	add.s64 	%rd16, %rd15, %rd14;
	ld.global.f64 	%fd15, [%rd16];
	ld.global.f64 	%fd16, [%rd11+-16];
	fma.rn.f64 	%fd17, %fd15, %fd16, %fd14;
	st.global.f64 	[%rd3], %fd17;
	add.s64 	%rd17, %rd16, %rd14;
	ld.global.f64 	%fd18, [%rd17];
	ld.global.f64 	%fd19, [%rd11+-8];
	fma.rn.f64 	%fd20, %fd18, %fd19, %fd17;
	st.global.f64 	[%rd3], %fd20;
	add.s64 	%rd18, %rd17, %rd14;
	ld.global.f64 	%fd21, [%rd18];
	ld.global.f64 	%fd22, [%rd11];
	fma.rn.f64 	%fd23, %fd21, %fd22, %fd20;
	st.global.f64 	[%rd3], %fd23;
	add.s64 	%rd19, %rd18, %rd14;
	ld.global.f64 	%fd24, [%rd19];
	ld.global.f64 	%fd25, [%rd11+8];
	fma.rn.f64 	%fd26, %fd24, %fd25, %fd23;
	st.global.f64 	[%rd3], %fd26;
	add.s64 	%rd20, %rd19, %rd14;
	ld.global.f64 	%fd27, [%rd20];
	ld.global.f64 	%fd28, [%rd11+16];
	fma.rn.f64 	%fd29, %fd27, %fd28, %fd26;
	st.global.f64 	[%rd3], %fd29;
	add.s64 	%rd21, %rd20, %rd14;
	ld.global.f64 	%fd30, [%rd21];
	ld.global.f64 	%fd31, [%rd11+24];
	fma.rn.f64 	%fd52, %fd30, %fd31, %fd29;
	st.global.f64 	[%rd3], %fd52;
	add.s32 	%r42, %r42, 8;
	add.s32 	%r41, %r41, %r7;
	add.s32 	%r40, %r40, 8;
	setp.ne.s32 	%p7, %r42, 0;
	@%p7 bra 	$L__BB1_3;
$L__BB1_4:
	setp.eq.s32 	%p8, %r4, 0;
	@%p8 bra 	$L__BB1_12;
	and.b32  	%r15, %r21, 3;
	setp.lt.u32 	%p9, %r4, 4;
	@%p9 bra 	$L__BB1_7;
	mad.lo.s32 	%r33, %r44, %r22, %r30;
	mul.wide.s32 	%rd22, %r33, 8;
	add.s64 	%rd23, %rd2, %rd22;
	ld.global.f64 	%fd32, [%rd23];
	add.s32 	%r34, %r44, %r3;
	mul.wide.s32 	%rd24, %r34, 8;
	add.s64 	%rd25, %rd1, %rd24;
	ld.global.f64 	%fd33, [%rd25];
	fma.rn.f64 	%fd34, %fd32, %fd33, %fd52;
	st.global.f64 	[%rd3], %fd34;
	mul.wide.s32 	%rd26, %r22, 8;
	add.s64 	%rd27, %rd23, %rd26;
	ld.global.f64 	%fd35, [%rd27];
	ld.global.f64 	%fd36, [%rd25+8];
	fma.rn.f64 	%fd37, %fd35, %fd36, %fd34;
	st.global.f64 	[%rd3], %fd37;
	add.s64 	%rd28, %rd27, %rd26;
	ld.global.f64 	%fd38, [%rd28];
	ld.global.f64 	%fd39, [%rd25+16];
	fma.rn.f64 	%fd40, %fd38, %fd39, %fd37;
	st.global.f64 	[%rd3], %fd40;
	add.s64 	%rd29, %rd28, %rd26;
	ld.global.f64 	%fd41, [%rd29];
	ld.global.f64 	%fd42, [%rd25+24];
	fma.rn.f64 	%fd52, %fd41, %fd42, %fd40;
	st.global.f64 	[%rd3], %fd52;
	add.s32 	%r44, %r44, 4;
$L__BB1_7:
	setp.eq.s32 	%p10, %r15, 0;
	@%p10 bra 	$L__BB1_12;
	setp.eq.s32 	%p11, %r15, 1;
	@%p11 bra 	$L__BB1_10;
	mad.lo.s32 	%r35, %r44, %r22, %r30;
	mul.wide.s32 	%rd30, %r35, 8;
	add.s64 	%rd31, %rd2, %rd30;
	ld.global.f64 	%fd43, [%rd31];
	add.s32 	%r36, %r44, %r3;
	mul.wide.s32 	%rd32, %r36, 8;
	add.s64 	%rd33, %rd1, %rd32;
	ld.global.f64 	%fd44, [%rd33];
	fma.rn.f64 	%fd45, %fd43, %fd44, %fd52;
	st.global.f64 	[%rd3], %fd45;
	mul.wide.s32 	%rd34, %r22, 8;
	add.s64 	%rd35, %rd31, %rd34;
	ld.global.f64 	%fd46, [%rd35];
	ld.global.f64 	%fd47, [%rd33+8];
	fma.rn.f64 	%fd52, %fd46, %fd47, %fd45;
	st.global.f64 	[%rd3], %fd52;
	add.s32 	%r44, %r44, 2;
$L__BB1_10:
	and.b32  	%r37, %r21, 1;
	setp.eq.b32 	%p12, %r37, 1;
	not.pred 	%p13, %p12;
	@%p13 bra 	$L__BB1_12;
	mad.lo.s32 	%r38, %r44, %r22, %r30;
	mul.wide.s32 	%rd36, %r38, 8;
	add.s64 	%rd37, %rd2, %rd36;
	ld.global.f64 	%fd48, [%rd37];
	add.s32 	%r39, %r44, %r3;
	mul.wide.s32 	%rd38, %r39, 8;
	add.s64 	%rd39, %rd1, %rd38;
	ld.global.f64 	%fd49, [%rd39];
	fma.rn.f64 	%fd50, %fd48, %fd49, %fd52;
	st.global.f64 	[%rd3], %fd50;
$L__BB1_12:
	ret;

}
	// .globl	_Z16nodiag_normalizePdS_ii
.visible .entry _Z16nodiag_normalizePdS_ii(
	.param .u64 .ptr .align 1 _Z16nodiag_normalizePdS_ii_param_0,
	.param .u64 .ptr .align 1 _Z16nodiag_normalizePdS_ii_param_1,
	.param .u32 _Z16nodiag_normalizePdS_ii_param_2,
	.param .u32 _Z16nodiag_normalizePdS_ii_param_3
)
{
	.reg .pred 	%p<5>;
	.reg .b32 	%r<17>;
	.reg .b64 	%rd<10>;
	.reg .b64 	%fd<7>;

	ld.param.u64 	%rd1, [_Z16nodiag_normalizePdS_ii_param_0];
	ld.param.u64 	%rd2, [_Z16nodiag_normalizePdS_ii_param_1];
	ld.param.u32 	%r5, [_Z16nodiag_normalizePdS_ii_param_2];
	ld.param.u32 	%r4, [_Z16nodiag_normalizePdS_ii_param_3];
	mov.u32 	%r6, %ctaid.x;
	mov.u32 	%r7, %ntid.x;
	mov.u32 	%r8, %tid.x;
	mad.lo.s32 	%r1, %r6, %r7, %r8;
	mov.u32 	%r9, %ctaid.y;
	mov.u32 	%r10, %ntid.y;
	mov.u32 	%r11, %tid.y;
	mad.lo.s32 	%r12, %r9, %r10, %r11;
	max.s32 	%r13, %r1, %r12;
	setp.ge.s32 	%p1, %r13, %r5;
	@%p1 bra 	$L__BB2_3;
	setp.ne.s32 	%p2, %r1, %r4;
	setp.eq.s32 	%p3, %r1, %r12;
	or.pred  	%p4, %p2, %p3;
	@%p4 bra 	$L__BB2_3;
	cvta.to.global.u64 	%rd3, %rd1;
	mul.lo.s32 	%r14, %r4, %r5;
	add.s32 	%r15, %r14, %r12;
	cvta.to.global.u64 	%rd4, %rd2;
	mul.wide.s32 	%rd5, %r15, 8;
	add.s64 	%rd6, %rd4, %rd5;
	ld.global.f64 	%fd1, [%rd6];
	add.s32 	%r16, %r14, %r4;
	mul.wide.s32 	%rd7, %r16, 8;
	add.s64 	%rd8, %rd3, %rd7;
	ld.global.f64 	%fd2, [%rd8];
	div.rn.f64 	%fd3, %fd1, %fd2;
	st.global.f64 	[%rd6], %fd3;
	add.s64 	%rd9, %rd3, %rd5;
	ld.global.f64 	%fd4, [%rd9];
	ld.global.f64 	%fd5, [%rd8];
	div.rn.f64 	%fd6, %fd4, %fd5;
	st.global.f64 	[%rd9], %fd6;
$L__BB2_3:
	ret;

}
	// .globl	_Z14diag_normalizePdS_ii
.visible .entry _Z14diag_normalizePdS_ii(
	.param .u64 .ptr .align 1 _Z14diag_normalizePdS_ii_param_0,
	.param .u64 .ptr .align 1 _Z14diag_normalizePdS_ii_param_1,
	.param .u32 _Z14diag_normalizePdS_ii_param_2,
	.param .u32 _Z14diag_normalizePdS_ii_param_3
)
{
	.reg .pred 	%p<5>;
	.reg .b32 	%r<15>;
	.reg .b64 	%rd<10>;
	.reg .b64 	%fd<6>;

	ld.param.u64 	%rd1, [_Z14diag_normalizePdS_ii_param_0];
	ld.param.u64 	%rd2, [_Z14diag_normalizePdS_ii_param_1];
	ld.param.u32 	%r5, [_Z14diag_normalizePdS_ii_param_2];
	ld.param.u32 	%r4, [_Z14diag_normalizePdS_ii_param_3];
	mov.u32 	%r6, %ctaid.x;
	mov.u32 	%r7, %ntid.x;
	mov.u32 	%r8, %tid.x;
	mad.lo.s32 	%r1, %r6, %r7, %r8;
	mov.u32 	%r9, %ctaid.y;
	mov.u32 	%r10, %ntid.y;
	mov.u32 	%r11, %tid.y;
	mad.lo.s32 	%r12, %r9, %r10, %r11;
	max.s32 	%r13, %r1, %r12;
	setp.ge.s32 	%p1, %r13, %r5;
	@%p1 bra 	$L__BB3_3;
	setp.ne.s32 	%p2, %r1, %r12;
	setp.ne.s32 	%p3, %r1, %r4;
	or.pred  	%p4, %p2, %p3;
	@%p4 bra 	$L__BB3_3;
	cvta.to.global.u64 	%rd3, %rd1;
	mad.lo.s32 	%r14, %r4, %r5, %r4;
	cvta.to.global.u64 	%rd4, %rd2;
	mul.wide.u32 	%rd5, %r14, 8;
	add.s64 	%rd6, %rd4, %rd5;
	ld.global.f64 	%fd1, [%rd6];
	mul.wide.s32 	%rd7, %r14, 8;
	add.s64 	%rd8, %rd3, %rd7;
	ld.global.f64 	%fd2, [%rd8];
	div.rn.f64 	%fd3, %fd1, %fd2;
	st.global.f64 	[%rd6], %fd3;
	add.s64 	%rd9, %rd3, %rd5;
	ld.global.f64 	%fd4, [%rd9];
	div.rn.f64 	%fd5, %fd4, %fd4;
	st.global.f64 	[%rd9], %fd5;
$L__BB3_3:
	ret;

}
	// .globl	_Z11gaussjordanPdS_ii
.visible .entry _Z11gaussjordanPdS_ii(
	.param .u64 .ptr .align 1 _Z11gaussjordanPdS_ii_param_0,
	.param .u64 .ptr .align 1 _Z11gaussjordanPdS_ii_param_1,
	.param .u32 _Z11gaussjordanPdS_ii_param_2,
	.param .u32 _Z11gaussjordanPdS_ii_param_3
)
{
	.reg .pred 	%p<5>;
	.reg .b32 	%r<18>;
	.reg .b64 	%rd<15>;
	.reg .b64 	%fd<11>;

	ld.param.u64 	%rd4, [_Z11gaussjordanPdS_ii_param_0];
	ld.param.u64 	%rd3, [_Z11gaussjordanPdS_ii_param_1];
	ld.param.u32 	%r7, [_Z11gaussjordanPdS_ii_param_2];
	ld.param.u32 	%r6, [_Z11gaussjordanPdS_ii_param_3];
	cvta.to.global.u64 	%rd1, %rd4;
	mov.u32 	%r8, %ctaid.x;
	mov.u32 	%r9, %ntid.x;
	mov.u32 	%r10, %tid.x;
	mad.lo.s32 	%r1, %r8, %r9, %r10;
	mov.u32 	%r11, %ctaid.y;
	mov.u32 	%r12, %ntid.y;
	mov.u32 	%r13, %tid.y;
	mad.lo.s32 	%r14, %r11, %r12, %r13;
	max.s32 	%r15, %r1, %r14;
	setp.ge.s32 	%p1, %r15, %r7;
	setp.eq.s32 	%p2, %r1, %r6;
	or.pred  	%p3, %p1, %p2;
	@%p3 bra 	$L__BB4_3;
	cvta.to.global.u64 	%rd5, %rd3;
	mad.lo.s32 	%r3, %r6, %r7, %r14;
	mul.wide.s32 	%rd6, %r3, 8;
	add.s64 	%rd7, %rd5, %rd6;
	ld.global.f64 	%fd1, [%rd7];
	mul.lo.s32 	%r16, %r7, %r1;
	add.s32 	%r17, %r16, %r6;
	mul.wide.s32 	%rd8, %r17, 8;
	add.s64 	%rd2, %rd1, %rd8;
	ld.global.f64 	%fd2, [%rd2];
	mul.f64 	%fd3, %fd1, %fd2;
	add.s32 	%r4, %r16, %r14;
	mul.wide.s32 	%rd9, %r4, 8;
	add.s64 	%rd10, %rd5, %rd9;
	ld.global.f64 	%fd4, [%rd10];
	sub.f64 	%fd5, %fd4, %fd3;
	st.global.f64 	[%rd10], %fd5;
	setp.eq.s32 	%p4, %r14, %r6;
	@%p4 bra 	$L__BB4_3;
	add.s64 	%rd12, %rd1, %rd6;
	ld.global.f64 	%fd6, [%rd12];
	ld.global.f64 	%fd7, [%rd2];
	mul.f64 	%fd8, %fd6, %fd7;
	add.s64 	%rd14, %rd1, %rd9;
	ld.global.f64 	%fd9, [%rd14];
	sub.f64 	%fd10, %fd9, %fd8;
	st.global.f64 	[%rd14], %fd10;
$L__BB4_3:
	ret;

}
	// .globl	_Z8set_zeroPdS_ii
.visible .entry _Z8set_zeroPdS_ii(
	.param .u64 .ptr .align 1 _Z8set_zeroPdS_ii_param_0,
	.param .u64 .ptr .align 1 _Z8set_zeroPdS_ii_param_1,
	.param .u32 _Z8set_zeroPdS_ii_param_2,
	.param .u32 _Z8set_zeroPdS_ii_param_3
)
{
	.reg .pred 	%p<6>;
	.reg .b32 	%r<13>;
	.reg .b64 	%rd<6>;

	ld.param.u64 	%rd1, [_Z8set_zeroPdS_ii_param_0];
	ld.param.u32 	%r2, [_Z8set_zeroPdS_ii_param_2];
	ld.param.u32 	%r3, [_Z8set_zeroPdS_ii_param_3];
	mov.u32 	%r4, %ctaid.x;
	mov.u32 	%r5, %ntid.x;
	mov.u32 	%r6, %tid.x;
	mad.lo.s32 	%r1, %r4, %r5, %r6;
	mov.u32 	%r7, %ctaid.y;
	mov.u32 	%r8, %ntid.y;
	mov.u32 	%r9, %tid.y;
	mad.lo.s32 	%r10, %r7, %r8, %r9;
	max.s32 	%r11, %r1, %r10;
	setp.ge.s32 	%p1, %r11, %r2;
	setp.eq.s32 	%p2, %r1, %r3;
	or.pred  	%p3, %p1, %p2;
	setp.ne.s32 	%p4, %r10, %r3;
	or.pred  	%p5, %p4, %p3;
	@%p5 bra 	$L__BB5_2;
	cvta.to.global.u64 	%rd2, %rd1;
	mad.lo.s32 	%r12, %r2, %r1, %r3;
	mul.wide.s32 	%rd3, %r12, 8;
	add.s64 	%rd4, %rd2, %rd3;
	mov.b64 	%rd5, 0;
	st.global.u64 	[%rd4], %rd5;
$L__BB5_2:
	ret;

}
	// .globl	_Z9matrixSumPKdS0_Pdddii
.visible .entry _Z9matrixSumPKdS0_Pdddii(
	.param .u64 .ptr .align 1 _Z9matrixSumPKdS0_Pdddii_param_0,
	.param .u64 .ptr .align 1 _Z9matrixSumPKdS0_Pdddii_param_1,
	.param .u64 .ptr .align 1 _Z9matrixSumPKdS0_Pdddii_param_2,
	.param .f64 _Z9matrixSumPKdS0_Pdddii_param_3,
	.param .f64 _Z9matrixSumPKdS0_Pdddii_param_4,
	.param .u32 _Z9matrixSumPKdS0_Pdddii_param_5,
	.param .u32 _Z9matrixSumPKdS0_Pdddii_param_6
)
{
	.reg .pred 	%p<4>;
	.reg .b32 	%r<14>;
	.reg .b64 	%rd<11>;
	.reg .b64 	%fd<7>;

	ld.param.u64 	%rd1, [_Z9matrixSumPKdS0_Pdddii_param_0];
	ld.param.u64 	%rd2, [_Z9matrixSumPKdS0_Pdddii_param_1];
	ld.param.u64 	%rd3, [_Z9matrixSumPKdS0_Pdddii_param_2];
	ld.param.f64 	%fd1, [_Z9matrixSumPKdS0_Pdddii_param_3];
	ld.param.f64 	%fd2, [_Z9matrixSumPKdS0_Pdddii_param_4];
	ld.param.u32 	%r3, [_Z9matrixSumPKdS0_Pdddii_param_5];
	ld.param.u32 	%r4, [_Z9matrixSumPKdS0_Pdddii_param_6];
	mov.u32 	%r6, %ctaid.x;
	mov.u32 	%r7, %ntid.x;
	mov.u32 	%r8, %tid.x;
	mad.lo.s32 	%r1, %r6, %r7, %r8;
	mov.u32 	%r9, %ctaid.y;
	mov.u32 	%r10, %ntid.y;
	mov.u32 	%r11, %tid.y;
	mad.lo.s32 	%r12, %r9, %r10, %r11;
	setp.ge.s32 	%p1, %r1, %r3;
	setp.ge.s32 	%p2, %r12, %r4;
	or.pred  	%p3, %p1, %p2;
	@%p3 bra 	$L__BB6_2;
	cvta.to.global.u64 	%rd4, %rd1;
	cvta.to.global.u64 	%rd5, %rd2;
	cvta.to.global.u64 	%rd6, %rd3;
	mad.lo.s32 	%r13, %r3, %r12, %r1;
	mul.wide.s32 	%rd7, %r13, 8;
	add.s64 	%rd8, %rd4, %rd7;
	ld.global.f64 	%fd3, [%rd8];
	add.s64 	%rd9, %rd5, %rd7;
	ld.global.f64 	%fd4, [%rd9];
	mul.f64 	%fd5, %fd2, %fd4;
	fma.rn.f64 	%fd6, %fd1, %fd3, %fd5;
	add.s64 	%rd10, %rd6, %rd7;
	st.global.f64 	[%rd10], %fd6;
$L__BB6_2:
	ret;

}


// ===== COMPILED SASS (sm_100) =====

	.target	sm_100

	.elftype	@"ET_EXEC"


//--------------------- .note.nv.tkinfo           --------------------------
	.section	.note.nv.tkinfo,"",@"SHT_NOTE"
	.sectionflags	@"SHF_NOTE_NV_TKINFO"
	.tkinfo
        /*0018*/ 	.word	0x00000002
        /*0030*/ 	.string	""
        /*0030*/ 	.string	"ptxas"
        /*0030*/ 	.string	"Cuda compilation tools, release 13.0, V13.0.88"
        /*0030*/ 	.string	"Build cuda_13.0.r13.0/compiler.36424714_0"
        /*0030*/ 	.string	"-arch sm_100 -m 64 "



//--------------------- .note.nv.cuinfo           --------------------------
	.section	.note.nv.cuinfo,"",@"SHT_NOTE"
	.sectionflags	@"SHF_NOTE_NV_CUINFO"
        /*0018*/ 	.short	0x0002
        /*001a*/ 	.short	0x0064
        /*001c*/ 	.short	0x0082
	.zero		2


//--------------------- .nv.info                  --------------------------
	.section	.nv.info,"",@"SHT_CUDA_INFO"
	.align	4


	//----- nvinfo : EIATTR_REGCOUNT
	.align		4
        /*0000*/ 	.byte	0x04, 0x2f
        /*0002*/ 	.short	(.L_1 - .L_0)
	.align		4
.L_0:
        /*0004*/ 	.word	index@(_Z11matrixTransPdS_ii)
        /*0008*/ 	.word	0x0000000a


	//----- nvinfo : EIATTR_FRAME_SIZE
	.align		4
.L_1:
        /*000c*/ 	.byte	0x04, 0x11
        /*000e*/ 	.short	(.L_3 - .L_2)
	.align		4
.L_2:
        /*0010*/ 	.word	index@(_Z11matrixTransPdS_ii)
        /*0014*/ 	.word	0x00000000


	//----- nvinfo : EIATTR_REGCOUNT
	.align		4
.L_3:
        /*0018*/ 	.byte	0x04, 0x2f
        /*001a*/ 	.short	(.L_5 - .L_4)
	.align		4
.L_4:
        /*001c*/ 	.word	index@(_Z9matrixMulPdS_S_iii)
        /*0020*/ 	.word	0x0000001e


	//----- nvinfo : EIATTR_FRAME_SIZE
	.align		4
.L_5:
        /*0024*/ 	.byte	0x04, 0x11
        /*0026*/ 	.short	(.L_7 - .L_6)
	.align		4
.L_6:
        /*0028*/ 	.word	index@(_Z9matrixMulPdS_S_iii)
        /*002c*/ 	.word	0x00000000


	//----- nvinfo : EIATTR_REGCOUNT
	.align		4
.L_7:
        /*0030*/ 	.byte	0x04, 0x2f
        /*0032*/ 	.short	(.L_9 - .L_8)
	.align		4
.L_8:
        /*0034*/ 	.word	index@(_Z16nodiag_normalizePdS_ii)
        /*0038*/ 	.word	0x0000001d


	//----- nvinfo : EIATTR_FRAME_SIZE
	.align		4
.L_9:
        /*003c*/ 	.byte	0x04, 0x11
        /*003e*/ 	.short	(.L_11 - .L_10)
	.align		4
.L_10:
        /*0040*/ 	.word	index@($__internal_1_$__cuda_sm20_div_rn_f64_full)
        /*0044*/ 	.word	0x00000000


	//----- nvinfo : EIATTR_FRAME_SIZE
	.align		4
.L_11:
        /*0048*/ 	.byte	0x04, 0x11
        /*004a*/ 	.short	(.L_13 - .L_12)
	.align		4
.L_12:
        /*004c*/ 	.word	index@(_Z16nodiag_normalizePdS_ii)
        /*0050*/ 	.word	0x00000000


	//----- nvinfo : EIATTR_REGCOUNT
	.align		4
.L_13:
        /*0054*/ 	.byte	0x04, 0x2f
        /*0056*/ 	.short	(.L_15 - .L_14)
	.align		4
.L_14:
        /*0058*/ 	.word	index@(_Z14diag_normalizePdS_ii)
        /*005c*/ 	.word	0x0000001c


	//----- nvinfo : EIATTR_FRAME_SIZE
	.align		4
.L_15:
        /*0060*/ 	.byte	0x04, 0x11
        /*0062*/ 	.short	(.L_17 - .L_16)
	.align		4
.L_16:
        /*0064*/ 	.word	index@($__internal_0_$__cuda_sm20_div_rn_f64_full)
        /*0068*/ 	.word	0x00000000


	//----- nvinfo : EIATTR_FRAME_SIZE
	.align		4
.L_17:
        /*006c*/ 	.byte	0x04, 0x11
        /*006e*/ 	.short	(.L_19 - .L_18)
	.align		4
.L_18:
        /*0070*/ 	.word	index@(_Z14diag_normalizePdS_ii)
        /*0074*/ 	.word	0x00000000


	//----- nvinfo : EIATTR_REGCOUNT
	.align		4
.L_19:
        /*0078*/ 	.byte	0x04, 0x2f
        /*007a*/ 	.short	(.L_21 - .L_20)
	.align		4
.L_20:
        /*007c*/ 	.word	index@(_Z11gaussjordanPdS_ii)
        /*0080*/ 	.word	0x00000018


	//----- nvinfo : EIATTR_FRAME_SIZE
	.align		4
.L_21:
        /*0084*/ 	.byte	0x04, 0x11
        /*0086*/ 	.short	(.L_23 - .L_22)
	.align		4
.L_22:
        /*0088*/ 	.word	index@(_Z11gaussjordanPdS_ii)
        /*008c*/ 	.word	0x00000000


	//----- nvinfo : EIATTR_REGCOUNT
	.align		4
.L_23:
        /*0090*/ 	.byte	0x04, 0x2f
        /*0092*/ 	.short	(.L_25 - .L_24)
	.align		4
.L_24:
        /*0094*/ 	.word	index@(_Z8set_zeroPdS_ii)
        /*0098*/ 	.word	0x0000000a


	//----- nvinfo : EIATTR_FRAME_SIZE
	.align		4
.L_25:
        /*009c*/ 	.byte	0x04, 0x11
        /*009e*/ 	.short	(.L_27 - .L_26)
	.align		4
.L_26:
        /*00a0*/ 	.word	index@(_Z8set_zeroPdS_ii)
        /*00a4*/ 	.word	0x00000000


	//----- nvinfo : EIATTR_REGCOUNT
	.align		4
.L_27:
        /*00a8*/ 	.byte	0x04, 0x2f
        /*00aa*/ 	.short	(.L_29 - .L_28)
	.align		4
.L_28:
        /*00ac*/ 	.word	index@(_Z9matrixSumPKdS0_Pdddii)
        /*00b0*/ 	.word	0x00000010


	//----- nvinfo : EIATTR_FRAME_SIZE
	.align		4
.L_29:
        /*00b4*/ 	.byte	0x04, 0x11
        /*00b6*/ 	.short	(.L_31 - .L_30)
	.align		4
.L_30:
        /*00b8*/ 	.word	index@(_Z9matrixSumPKdS0_Pdddii)
        /*00bc*/ 	.word	0x00000000


	//----- nvinfo : EIATTR_MIN_STACK_SIZE
	.align		4
.L_31:
        /*00c0*/ 	.byte	0x04, 0x12
        /*00c2*/ 	.short	(.L_33 - .L_32)
	.align		4
.L_32:
        /*00c4*/ 	.word	index@(_Z9matrixSumPKdS0_Pdddii)
        /*00c8*/ 	.word	0x00000000


	//----- nvinfo : EIATTR_MIN_STACK_SIZE
	.align		4
.L_33:
        /*00cc*/ 	.byte	0x04, 0x12
        /*00ce*/ 	.short	(.L_35 - .L_34)
	.align		4
.L_34:
        /*00d0*/ 	.word	index@(_Z8set_zeroPdS_ii)
        /*00d4*/ 	.word	0x00000000


	//----- nvinfo : EIATTR_MIN_STACK_SIZE
	.align		4
.L_35:
        /*00d8*/ 	.byte	0x04, 0x12
        /*00da*/ 	.short	(.L_37 - .L_36)
	.align		4
.L_36:
        /*00dc*/ 	.word	index@(_Z11gaussjordanPdS_ii)
        /*00e0*/ 	.word	0x00000000


	//----- nvinfo : EIATTR_MIN_STACK_SIZE
	.align		4
.L_37:
        /*00e4*/ 	.byte	0x04, 0x12
        /*00e6*/ 	.short	(.L_39 - .L_38)
	.align		4
.L_38:
        /*00e8*/ 	.word	index@(_Z14diag_normalizePdS_ii)
        /*00ec*/ 	.word	0x00000000


	//----- nvinfo : EIATTR_MIN_STACK_SIZE
	.align		4
.L_39:
        /*00f0*/ 	.byte	0x04, 0x12
        /*00f2*/ 	.short	(.L_41 - .L_40)
	.align		4
.L_40:
        /*00f4*/ 	.word	index@(_Z16nodiag_normalizePdS_ii)
        /*00f8*/ 	.word	0x00000000


	//----- nvinfo : EIATTR_MIN_STACK_SIZE
	.align		4
.L_41:
        /*00fc*/ 	.byte	0x04, 0x12
        /*00fe*/ 	.short	(.L_43 - .L_42)
	.align		4
.L_42:
        /*0100*/ 	.word	index@(_Z9matrixMulPdS_S_iii)
        /*0104*/ 	.word	0x00000000


	//----- nvinfo : EIATTR_MIN_STACK_SIZE
	.align		4
.L_43:
        /*0108*/ 	.byte	0x04, 0x12
        /*010a*/ 	.short	(.L_45 - .L_44)
	.align		4
.L_44:
        /*010c*/ 	.word	index@(_Z11matrixTransPdS_ii)
        /*0110*/ 	.word	0x00000000
.L_45:


//--------------------- .nv.compat                --------------------------
	.section	.nv.compat,"",@"SHT_CUDA_COMPAT_INFO"
	.align	4
        /*0000*/ 	.byte	0x02, 0x09, 0x00, 0x00, 0x02, 0x02, 0x01, 0x00, 0x02, 0x05, 0x05, 0x00, 0x03, 0x07, 0x01, 0x01
        /*0010*/ 	.byte	0x02, 0x03, 0x00, 0x00, 0x02, 0x06, 0x01, 0x00, 0x04, 0x0b, 0x08, 0x00, 0x01, 0x00, 0x00, 0x00
        /*0020*/ 	.byte	0x00, 0x00, 0x00, 0x00


//--------------------- .nv.info._Z9matrixSumPKdS0_Pdddii --------------------------
	.section	.nv.info._Z9matrixSumPKdS0_Pdddii,"",@"SHT_CUDA_INFO"
	.sectionflags	@""
	.align	4


	//----- nvinfo : EIATTR_CUDA_API_VERSION
	.align		4
        /*0000*/ 	.byte	0x04, 0x37
        /*0002*/ 	.short	(.L_47 - .L_46)
.L_46:
        /*0004*/ 	.word	0x00000082


	//----- nvinfo : EIATTR_KPARAM_INFO
	.align		4
.L_47:
        /*0008*/ 	.byte	0x04, 0x17
        /*000a*/ 	.short	(.L_49 - .L_48)
.L_48:
        /*000c*/ 	.word	0x00000000
        /*0010*/ 	.short	0x0006
        /*0012*/ 	.short	0x002c
        /*0014*/ 	.byte	0x00, 0xf0, 0x11, 0x00


	//----- nvinfo : EIATTR_KPARAM_INFO
	.align		4
.L_49:
        /*0018*/ 	.byte	0x04, 0x17
        /*001a*/ 	.short	(.L_51 - .L_50)
.L_50:
        /*001c*/ 	.word	0x00000000
        /*0020*/ 	.short	0x0005
        /*0022*/ 	.short	0x0028
        /*0024*/ 	.byte	0x00, 0xf0, 0x11, 0x00


	//----- nvinfo : EIATTR_KPARAM_INFO
	.align		4
.L_51:
        /*0028*/ 	.byte	0x04, 0x17
        /*002a*/ 	.short	(.L_53 - .L_52)
.L_52:
        /*002c*/ 	.word	0x00000000
        /*0030*/ 	.short	0x0004
        /*0032*/ 	.short	0x0020
        /*0034*/ 	.byte	0x00, 0xf0, 0x21, 0x00


	//----- nvinfo : EIATTR_KPARAM_INFO
	.align		4
.L_53:
        /*0038*/ 	.byte	0x04, 0x17
        /*003a*/ 	.short	(.L_55 - .L_54)
.L_54:
        /*003c*/ 	.word	0x00000000
        /*0040*/ 	.short	0x0003
        /*0042*/ 	.short	0x0018
        /*0044*/ 	.byte	0x00, 0xf0, 0x21, 0x00


	//----- nvinfo : EIATTR_KPARAM_INFO
	.align		4
.L_55:
        /*0048*/ 	.byte	0x04, 0x17
        /*004a*/ 	.short	(.L_57 - .L_56)
.L_56:
        /*004c*/ 	.word	0x00000000
        /*0050*/ 	.short	0x0002
        /*0052*/ 	.short	0x0010
        /*0054*/ 	.byte	0x00, 0xf5, 0x21, 0x00


	//----- nvinfo : EIATTR_KPARAM_INFO
	.align		4
.L_57:
        /*0058*/ 	.byte	0x04, 0x17
        /*005a*/ 	.short	(.L_59 - .L_58)
.L_58:
        /*005c*/ 	.word	0x00000000
        /*0060*/ 	.short	0x0001
        /*0062*/ 	.short	0x0008
        /*0064*/ 	.byte	0x00, 0xf5, 0x21, 0x00


	//----- nvinfo : EIATTR_KPARAM_INFO
	.align		4
.L_59:
        /*0068*/ 	.byte	0x04, 0x17
        /*006a*/ 	.short	(.L_61 - .L_60)
.L_60:
        /*006c*/ 	.word	0x00000000
        /*0070*/ 	.short	0x0000
        /*0072*/ 	.short	0x0000
        /*0074*/ 	.byte	0x00, 0xf5, 0x21, 0x00


	//----- nvinfo : EIATTR_SPARSE_MMA_MASK
	.align		4
.L_61:
        /*0078*/ 	.byte	0x03, 0x50
        /*007a*/ 	.short	0x0000


	//----- nvinfo : EIATTR_MAXREG_COUNT
	.align		4
        /*007c*/ 	.byte	0x03, 0x1b
        /*007e*/ 	.short	0x00ff


	//----- nvinfo : EIATTR_MERCURY_ISA_VERSION
	.align		4
        /*0080*/ 	.byte	0x03, 0x5f
        /*0082*/ 	.short	0x0101


	//----- nvinfo : EIATTR_VRC_CTA_INIT_COUNT
	.align		4
        /*0084*/ 	.byte	0x02, 0x4a
	.zero		1
	.zero		1


	//----- nvinfo : EIATTR_EXIT_INSTR_OFFSETS
	.align		4
        /*0088*/ 	.byte	0x04, 0x1c
        /*008a*/ 	.short	(.L_63 - .L_62)


	//   ....[0]....
.L_62:
        /*008c*/ 	.word	0x000000c0


	//   ....[1]....
        /*0090*/ 	.word	0x000001c0


	//----- nvinfo : EIATTR_CBANK_PARAM_SIZE
	.align		4
.L_63:
        /*0094*/ 	.byte	0x03, 0x19
        /*0096*/ 	.short	0x0030


	//----- nvinfo : EIATTR_PARAM_CBANK
	.align		4
        /*0098*/ 	.byte	0x04, 0x0a
        /*009a*/ 	.short	(.L_65 - .L_64)
	.align		4
.L_64:
        /*009c*/ 	.word	index@(.nv.constant0._Z9matrixSumPKdS0_Pdddii)
        /*00a0*/ 	.short	0x0380
        /*00a2*/ 	.short	0x0030


	//----- nvinfo : EIATTR_SW_WAR
	.align		4
.L_65:
        /*00a4*/ 	.byte	0x04, 0x36
        /*00a6*/ 	.short	(.L_67 - .L_66)
.L_66:
        /*00a8*/ 	.word	0x00000008
.L_67:


//--------------------- .nv.info._Z8set_zeroPdS_ii --------------------------
	.section	.nv.info._Z8set_zeroPdS_ii,"",@"SHT_CUDA_INFO"
	.sectionflags	@""
	.align	4


	//----- nvinfo : EIATTR_CUDA_API_VERSION
	.align		4
        /*0000*/ 	.byte	0x04, 0x37
        /*0002*/ 	.short	(.L_69 - .L_68)
.L_68:
        /*0004*/ 	.word	0x00000082


	//----- nvinfo : EIATTR_KPARAM_INFO
	.align		4
.L_69:
        /*0008*/ 	.byte	0x04, 0x17
        /*000a*/ 	.short	(.L_71 - .L_70)
.L_70:
        /*000c*/ 	.word	0x00000000
        /*0010*/ 	.short	0x0003
        /*0012*/ 	.short	0x0014
        /*0014*/ 	.byte	0x00, 0xf0, 0x11, 0x00


	//----- nvinfo : EIATTR_KPARAM_INFO
	.align		4
.L_71:
        /*0018*/ 	.byte	0x04, 0x17
        /*001a*/ 	.short	(.L_73 - .L_72)
.L_72:
        /*001c*/ 	.word	0x00000000
        /*0020*/ 	.short	0x0002
        /*0022*/ 	.short	0x0010
        /*0024*/ 	.byte	0x00, 0xf0, 0x11, 0x00


	//----- nvinfo : EIATTR_KPARAM_INFO
	.align		4
.L_73:
        /*0028*/ 	.byte	0x04, 0x17
        /*002a*/ 	.short	(.L_75 - .L_74)
.L_74:
        /*002c*/ 	.word	0x00000000
        /*0030*/ 	.short	0x0001
        /*0032*/ 	.short	0x0008
        /*0034*/ 	.byte	0x00, 0xf5, 0x21, 0x00


	//----- nvinfo : EIATTR_KPARAM_INFO
	.align		4
.L_75:
        /*0038*/ 	.byte	0x04, 0x17
        /*003a*/ 	.short	(.L_77 - .L_76)
.L_76:
        /*003c*/ 	.word	0x00000000
        /*0040*/ 	.short	0x0000
        /*0042*/ 	.short	0x0000
        /*0044*/ 	.byte	0x00, 0xf5, 0x21, 0x00


	//----- nvinfo : EIATTR_SPARSE_MMA_MASK
	.align		4
.L_77:
        /*0048*/ 	.byte	0x03, 0x50
        /*004a*/ 	.short	0x0000


	//----- nvinfo : EIATTR_MAXREG_COUNT
	.align		4
        /*004c*/ 	.byte	0x03, 0x1b
        /*004e*/ 	.short	0x00ff


	//----- nvinfo : EIATTR_MERCURY_ISA_VERSION
	.align		4
        /*0050*/ 	.byte	0x03, 0x5f
        /*0052*/ 	.short	0x0101


	//----- nvinfo : EIATTR_VRC_CTA_INIT_COUNT
	.align		4
        /*0054*/ 	.byte	0x02, 0x4a
	.zero		1
	.zero		1


	//----- nvinfo : EIATTR_EXIT_INSTR_OFFSETS
	.align		4
        /*0058*/ 	.byte	0x04, 0x1c
        /*005a*/ 	.short	(.L_79 - .L_78)


	//   ....[0]....
.L_78:
        /*005c*/ 	.word	0x000000e0


	//   ....[1]....
        /*0060*/ 	.word	0x00000140


	//----- nvinfo : EIATTR_CBANK_PARAM_SIZE
	.align		4
.L_79:
        /*0064*/ 	.byte	0x03, 0x19
        /*0066*/ 	.short	0x0018


	//----- nvinfo : EIATTR_PARAM_CBANK
	.align		4
        /*0068*/ 	.byte	0x04, 0x0a
        /*006a*/ 	.short	(.L_81 - .L_80)
	.align		4
.L_80:
        /*006c*/ 	.word	index@(.nv.constant0._Z8set_zeroPdS_ii)
        /*0070*/ 	.short	0x0380
        /*0072*/ 	.short	0x0018


	//----- nvinfo : EIATTR_SW_WAR
	.align		4
.L_81:
        /*0074*/ 	.byte	0x04, 0x36
        /*0076*/ 	.short	(.L_83 - .L_82)
.L_82:
        /*0078*/ 	.word	0x00000008
.L_83:


//--------------------- .nv.info._Z11gaussjordanPdS_ii --------------------------
	.section	.nv.info._Z11gaussjordanPdS_ii,"",@"SHT_CUDA_INFO"
	.sectionflags	@""
	.align	4


	//----- nvinfo : EIATTR_CUDA_API_VERSION
	.align		4
        /*0000*/ 	.byte	0x04, 0x37
        /*0002*/ 	.short	(.L_85 - .L_84)
.L_84:
        /*0004*/ 	.word	0x00000082


	//----- nvinfo : EIATTR_KPARAM_INFO
	.align		4
.L_85:
        /*0008*/ 	.byte	0x04, 0x17
        /*000a*/ 	.short	(.L_87 - .L_86)
.L_86:
        /*000c*/ 	.word	0x00000000
        /*0010*/ 	.short	0x0003
        /*0012*/ 	.short	0x0014
        /*0014*/ 	.byte	0x00, 0xf0, 0x11, 0x00


	//----- nvinfo : EIATTR_KPARAM_INFO
	.align		4
.L_87:
        /*0018*/ 	.byte	0x04, 0x17
        /*001a*/ 	.short	(.L_89 - .L_88)
.L_88:
        /*001c*/ 	.word	0x00000000
        /*0020*/ 	.short	0x0002
        /*0022*/ 	.short	0x0010
        /*0024*/ 	.byte	0x00, 0xf0, 0x11, 0x00


	//----- nvinfo : EIATTR_KPARAM_INFO
	.align		4
.L_89:
        /*0028*/ 	.byte	0x04, 0x17
        /*002a*/ 	.short	(.L_91 - .L_90)
.L_90:
        /*002c*/ 	.word	0x00000000
        /*0030*/ 	.short	0x0001
        /*0032*/ 	.short	0x0008
        /*0034*/ 	.byte	0x00, 0xf5, 0x21, 0x00


	//----- nvinfo : EIATTR_KPARAM_INFO
	.align		4
.L_91:
        /*0038*/ 	.byte	0x04, 0x17
        /*003a*/ 	.short	(.L_93 - .L_92)
.L_92:
        /*003c*/ 	.word	0x00000000
        /*0040*/ 	.short	0x0000
        /*0042*/ 	.short	0x0000
        /*0044*/ 	.byte	0x00, 0xf5, 0x21, 0x00


	//----- nvinfo : EIATTR_SPARSE_MMA_MASK
	.align		4
.L_93:
        /*0048*/ 	.byte	0x03, 0x50
        /*004a*/ 	.short	0x0000


	//----- nvinfo : EIATTR_MAXREG_COUNT
	.align		4
        /*004c*/ 	.byte	0x03, 0x1b
        /*004e*/ 	.short	0x00ff


	//----- nvinfo : EIATTR_MERCURY_ISA_VERSION
	.align		4
        /*0050*/ 	.byte	0x03, 0x5f
        /*0052*/ 	.short	0x0101


	//----- nvinfo : EIATTR_VRC_CTA_INIT_COUNT
	.align		4
        /*0054*/ 	.byte	0x02, 0x4a
	.zero		1
	.zero		1


	//----- nvinfo : EIATTR_EXIT_INSTR_OFFSETS
	.align		4
        /*0058*/ 	.byte	0x04, 0x1c
        /*005a*/ 	.short	(.L_95 - .L_94)


	//   ....[0]....
.L_94:
        /*005c*/ 	.word	0x000000d0


	//   ....[1]....
        /*0060*/ 	.word	0x000001d0


	//   ....[2]....
        /*0064*/ 	.word	0x00000250


	//----- nvinfo : EIATTR_CBANK_PARAM_SIZE
	.align		4
.L_95:
        /*0068*/ 	.byte	0x03, 0x19
        /*006a*/ 	.short	0x0018


	//----- nvinfo : EIATTR_PARAM_CBANK
	.align		4
        /*006c*/ 	.byte	0x04, 0x0a
        /*006e*/ 	.short	(.L_97 - .L_96)
	.align		4
.L_96:
        /*0070*/ 	.word	index@(.nv.constant0._Z11gaussjordanPdS_ii)
        /*0074*/ 	.short	0x0380
        /*0076*/ 	.short	0x0018


	//----- nvinfo : EIATTR_SW_WAR
	.align		4
.L_97:
        /*0078*/ 	.byte	0x04, 0x36
        /*007a*/ 	.short	(.L_99 - .L_98)
.L_98:
        /*007c*/ 	.word	0x00000008
.L_99:


//--------------------- .nv.info._Z14diag_normalizePdS_ii --------------------------
	.section	.nv.info._Z14diag_normalizePdS_ii,"",@"SHT_CUDA_INFO"
	.sectionflags	@""
	.align	4


	//----- nvinfo : EIATTR_CUDA_API_VERSION
	.align		4
        /*0000*/ 	.byte	0x04, 0x37
        /*0002*/ 	.short	(.L_101 - .L_100)
.L_100:
        /*0004*/ 	.word	0x00000082


	//----- nvinfo : EIATTR_KPARAM_INFO
	.align		4
.L_101:
        /*0008*/ 	.byte	0x04, 0x17
        /*000a*/ 	.short	(.L_103 - .L_102)
.L_102:
        /*000c*/ 	.word	0x00000000
        /*0010*/ 	.short	0x0003
        /*0012*/ 	.short	0x0014
        /*0014*/ 	.byte	0x00, 0xf0, 0x11, 0x00


	//----- nvinfo : EIATTR_KPARAM_INFO
	.align		4
.L_103:
        /*0018*/ 	.byte	0x04, 0x17
        /*001a*/ 	.short	(.L_105 - .L_104)
.L_104:
        /*001c*/ 	.word	0x00000000
        /*0020*/ 	.short	0x0002
        /*0022*/ 	.short	0x0010
        /*0024*/ 	.byte	0x00, 0xf0, 0x11, 0x00


	//----- nvinfo : EIATTR_KPARAM_INFO
	.align		4
.L_105:
        /*0028*/ 	.byte	0x04, 0x17
        /*002a*/ 	.short	(.L_107 - .L_106)
.L_106:
        /*002c*/ 	.word	0x00000000
        /*0030*/ 	.short	0x0001
        /*0032*/ 	.short	0x0008
        /*0034*/ 	.byte	0x00, 0xf5, 0x21, 0x00


	//----- nvinfo : EIATTR_KPARAM_INFO
	.align		4
.L_107:
        /*0038*/ 	.byte	0x04, 0x17
        /*003a*/ 	.short	(.L_109 - .L_108)
.L_108:
        /*003c*/ 	.word	0x00000000
        /*0040*/ 	.short	0x0000
        /*0042*/ 	.short	0x0000
        /*0044*/ 	.byte	0x00, 0xf5, 0x21, 0x00


	//----- nvinfo : EIATTR_SPARSE_MMA_MASK
	.align		4
.L_109:
        /*0048*/ 	.byte	0x03, 0x50
        /*004a*/ 	.short	0x0000


	//----- nvinfo : EIATTR_MAXREG_COUNT
	.align		4
        /*004c*/ 	.byte	0x03, 0x1b
        /*004e*/ 	.short	0x00ff


	//----- nvinfo : EIATTR_MERCURY_ISA_VERSION
	.align		4
        /*0050*/ 	.byte	0x03, 0x5f
        /*0052*/ 	.short	0x0101


	//----- nvinfo : EIATTR_VRC_CTA_INIT_COUNT
	.align		4
        /*0054*/ 	.byte	0x02, 0x4a
	.zero		1
	.zero		1


	//----- nvinfo : EIATTR_EXIT_INSTR_OFFSETS
	.align		4
        /*0058*/ 	.byte	0x04, 0x1c
        /*005a*/ 	.short	(.L_111 - .L_110)


	//   ....[0]....
.L_110:
        /*005c*/ 	.word	0x000000c0


	//   ....[1]....
        /*0060*/ 	.word	0x00000100


	//   ....[2]....
        /*0064*/ 	.word	0x00000480


	//----- nvinfo : EIATTR_CRS_STACK_SIZE
	.align		4
.L_111:
        /*0068*/ 	.byte	0x04, 0x1e
        /*006a*/ 	.short	(.L_113 - .L_112)
.L_112:
        /*006c*/ 	.word	0x00000000


	//----- nvinfo : EIATTR_CBANK_PARAM_SIZE
	.align		4
.L_113:
        /*0070*/ 	.byte	0x03, 0x19
        /*0072*/ 	.short	0x0018


	//----- nvinfo : EIATTR_PARAM_CBANK
	.align		4
        /*0074*/ 	.byte	0x04, 0x0a
        /*0076*/ 	.short	(.L_115 - .L_114)
	.align		4
.L_114:
        /*0078*/ 	.word	index@(.nv.constant0._Z14diag_normalizePdS_ii)
        /*007c*/ 	.short	0x0380
        /*007e*/ 	.short	0x0018


	//----- nvinfo : EIATTR_SW_WAR
	.align		4
.L_115:
        /*0080*/ 	.byte	0x04, 0x36
        /*0082*/ 	.short	(.L_117 - .L_116)
.L_116:
        /*0084*/ 	.word	0x00000008
.L_117:


//--------------------- .nv.info._Z16nodiag_normalizePdS_ii --------------------------
	.section	.nv.info._Z16nodiag_normalizePdS_ii,"",@"SHT_CUDA_INFO"
	.sectionflags	@""
	.align	4


	//----- nvinfo : EIATTR_CUDA_API_VERSION
	.align		4
        /*0000*/ 	.byte	0x04, 0x37
        /*0002*/ 	.short	(.L_119 - .L_118)
.L_118:
        /*0004*/ 	.word	0x00000082


	//----- nvinfo : EIATTR_KPARAM_INFO
	.align		4
.L_119:
        /*0008*/ 	.byte	0x04, 0x17
        /*000a*/ 	.short	(.L_121 - .L_120)
.L_120:
        /*000c*/ 	.word	0x00000000
        /*0010*/ 	.short	0x0003
        /*0012*/ 	.short	0x0014
        /*0014*/ 	.byte	0x00, 0xf0, 0x11, 0x00


	//----- nvinfo : EIATTR_KPARAM_INFO
	.align		4
.L_121:
        /*0018*/ 	.byte	0x04, 0x17
        /*001a*/ 	.short	(.L_123 - .L_122)
.L_122:
        /*001c*/ 	.word	0x00000000
        /*0020*/ 	.short	0x0002
        /*0022*/ 	.short	0x0010
        /*0024*/ 	.byte	0x00, 0xf0, 0x11, 0x00


	//----- nvinfo : EIATTR_KPARAM_INFO
	.align		4
.L_123:
        /*0028*/ 	.byte	0x04, 0x17
        /*002a*/ 	.short	(.L_125 - .L_124)
.L_124:
        /*002c*/ 	.word	0x00000000
        /*0030*/ 	.short	0x0001
        /*0032*/ 	.short	0x0008
        /*0034*/ 	.byte	0x00, 0xf5, 0x21, 0x00


	//----- nvinfo : EIATTR_KPARAM_INFO
	.align		4
.L_125:
        /*0038*/ 	.byte	0x04, 0x17
        /*003a*/ 	.short	(.L_127 - .L_126)
.L_126:
        /*003c*/ 	.word	0x00000000
        /*0040*/ 	.short	0x0000
        /*0042*/ 	.short	0x0000
        /*0044*/ 	.byte	0x00, 0xf5, 0x21, 0x00


	//----- nvinfo : EIATTR_SPARSE_MMA_MASK
	.align		4
.L_127:
        /*0048*/ 	.byte	0x03, 0x50
        /*004a*/ 	.short	0x0000


	//----- nvinfo : EIATTR_MAXREG_COUNT
	.align		4
        /*004c*/ 	.byte	0x03, 0x1b
        /*004e*/ 	.short	0x00ff


	//----- nvinfo : EIATTR_MERCURY_ISA_VERSION
	.align		4
        /*0050*/ 	.byte	0x03, 0x5f
        /*0052*/ 	.short	0x0101


	//----- nvinfo : EIATTR_VRC_CTA_INIT_COUNT
	.align		4
        /*0054*/ 	.byte	0x02, 0x4a
	.zero		1
	.zero		1


	//----- nvinfo : EIATTR_EXIT_INSTR_OFFSETS
	.align		4
        /*0058*/ 	.byte	0x04, 0x1c
        /*005a*/ 	.short	(.L_129 - .L_128)


	//   ....[0]....
.L_128:
        /*005c*/ 	.word	0x000000c0


	//   ....[1]....
        /*0060*/ 	.word	0x00000100


	//   ....[2]....
        /*0064*/ 	.word	0x000004c0


	//----- nvinfo : EIATTR_CRS_STACK_SIZE
	.align		4
.L_129:
        /*0068*/ 	.byte	0x04, 0x1e
        /*006a*/ 	.short	(.L_131 - .L_130)
.L_130:
        /*006c*/ 	.word	0x00000000


	//----- nvinfo : EIATTR_CBANK_PARAM_SIZE
	.align		4
.L_131:
        /*0070*/ 	.byte	0x03, 0x19
        /*0072*/ 	.short	0x0018


	//----- nvinfo : EIATTR_PARAM_CBANK
	.align		4
        /*0074*/ 	.byte	0x04, 0x0a
        /*0076*/ 	.short	(.L_133 - .L_132)
	.align		4
.L_132:
        /*0078*/ 	.word	index@(.nv.constant0._Z16nodiag_normalizePdS_ii)
        /*007c*/ 	.short	0x0380
        /*007e*/ 	.short	0x0018


	//----- nvinfo : EIATTR_SW_WAR
	.align		4
.L_133:
        /*0080*/ 	.byte	0x04, 0x36
        /*0082*/ 	.short	(.L_135 - .L_134)
.L_134:
        /*0084*/ 	.word	0x00000008
.L_135:


//--------------------- .nv.info._Z9matrixMulPdS_S_iii --------------------------
	.section	.nv.info._Z9matrixMulPdS_S_iii,"",@"SHT_CUDA_INFO"
	.sectionflags	@""
	.align	4


	//----- nvinfo : EIATTR_CUDA_API_VERSION
	.align		4
        /*0000*/ 	.byte	0x04, 0x37
        /*0002*/ 	.short	(.L_137 - .L_136)
.L_136:
        /*0004*/ 	.word	0x00000082


	//----- nvinfo : EIATTR_KPARAM_INFO
	.align		4
.L_137:
        /*0008*/ 	.byte	0x04, 0x17
        /*000a*/ 	.short	(.L_139 - .L_138)
.L_138:
        /*000c*/ 	.word	0x00000000
        /*0010*/ 	.short	0x0005
        /*0012*/ 	.short	0x0020
        /*0014*/ 	.byte	0x00, 0xf0, 0x11, 0x00


	//----- nvinfo : EIATTR_KPARAM_INFO
	.align		4
.L_139:
        /*0018*/ 	.byte	0x04, 0x17
        /*001a*/ 	.short	(.L_141 - .L_140)
.L_140:
        /*001c*/ 	.word	0x00000000
        /*0020*/ 	.short	0x0004
        /*0022*/ 	.short	0x001c
        /*0024*/ 	.byte	0x00, 0xf0, 0x11, 0x00


	//----- nvinfo : EIATTR_KPARAM_INFO
	.align		4
.L_141:
        /*0028*/ 	.byte	0x04, 0x17
        /*002a*/ 	.short	(.L_143 - .L_142)
.L_142:
        /*002c*/ 	.word	0x00000000
        /*0030*/ 	.short	0x0003
        /*0032*/ 	.short	0x0018
        /*0034*/ 	.byte	0x00, 0xf0, 0x11, 0x00


	//----- nvinfo : EIATTR_KPARAM_INFO
	.align		4
.L_143:
        /*0038*/ 	.byte	0x04, 0x17
        /*003a*/ 	.short	(.L_145 - .L_144)
.L_144:
        /*003c*/ 	.word	0x00000000
        /*0040*/ 	.short	0x0002
        /*0042*/ 	.short	0x0010
        /*0044*/ 	.byte	0x00, 0xf5, 0x21, 0x00


	//----- nvinfo : EIATTR_KPARAM_INFO
	.align		4
.L_145:
        /*0048*/ 	.byte	0x04, 0x17
        /*004a*/ 	.short	(.L_147 - .L_146)
.L_146:
        /*004c*/ 	.word	0x00000000
        /*0050*/ 	.short	0x0001
        /*0052*/ 	.short	0x0008
        /*0054*/ 	.byte	0x00, 0xf5, 0x21, 0x00


	//----- nvinfo : EIATTR_KPARAM_INFO
	.align		4
.L_147:
        /*0058*/ 	.byte	0x04, 0x17
        /*005a*/ 	.short	(.L_149 - .L_148)
.L_148:
        /*005c*/ 	.word	0x00000000
        /*0060*/ 	.short	0x0000
        /*0062*/ 	.short	0x0000
        /*0064*/ 	.byte	0x00, 0xf5, 0x21, 0x00


	//----- nvinfo : EIATTR_SPARSE_MMA_MASK
	.align		4
.L_149:
        /*0068*/ 	.byte	0x03, 0x50
        /*006a*/ 	.short	0x0000


	//----- nvinfo : EIATTR_MAXREG_COUNT
	.align		4
        /*006c*/ 	.byte	0x03, 0x1b
        /*006e*/ 	.short	0x00ff


	//----- nvinfo : EIATTR_MERCURY_ISA_VERSION
	.align		4
        /*0070*/ 	.byte	0x03, 0x5f
        /*0072*/ 	.short	0x0101


	//----- nvinfo : EIATTR_VRC_CTA_INIT_COUNT
	.align		4
        /*0074*/ 	.byte	0x02, 0x4a
	.zero		1
	.zero		1


	//----- nvinfo : EIATTR_EXIT_INSTR_OFFSETS
	.align		4
        /*0078*/ 	.byte	0x04, 0x1c
        /*007a*/ 	.short	(.L_151 - .L_150)


	//   ....[0]....
.L_150:
        /*007c*/ 	.word	0x000000e0


	//   ....[1]....
        /*0080*/ 	.word	0x00000520


	//   ....[2]....
        /*0084*/ 	.word	0x00000710


	//   ....[3]....
        /*0088*/ 	.word	0x00000860


	//   ....[4]....
        /*008c*/ 	.word	0x00000910


	//----- nvinfo : EIATTR_CBANK_PARAM_SIZE
	.align		4
.L_151:
        /*0090*/ 	.byte	0x03, 0x19
        /*0092*/ 	.short	0x0024


	//----- nvinfo : EIATTR_PARAM_CBANK
	.align		4
        /*0094*/ 	.byte	0x04, 0x0a
        /*0096*/ 	.short	(.L_153 - .L_152)
	.align		4
.L_152:
        /*0098*/ 	.word	index@(.nv.constant0._Z9matrixMulPdS_S_iii)
        /*009c*/ 	.short	0x0380
        /*009e*/ 	.short	0x0024


	//----- nvinfo : EIATTR_SW_WAR
	.align		4
.L_153:
        /*00a0*/ 	.byte	0x04, 0x36
        /*00a2*/ 	.short	(.L_155 - .L_154)
.L_154:
        /*00a4*/ 	.word	0x00000008
.L_155:


//--------------------- .nv.info._Z11matrixTransPdS_ii --------------------------
	.section	.nv.info._Z11matrixTransPdS_ii,"",@"SHT_CUDA_INFO"
	.sectionflags	@""
	.align	4


	//----- nvinfo : EIATTR_CUDA_API_VERSION
	.align		4
        /*0000*/ 	.byte	0x04, 0x37
        /*0002*/ 	.short	(.L_157 - .L_156)
.L_156:
        /*0004*/ 	.word	0x00000082


	//----- nvinfo : EIATTR_KPARAM_INFO
	.align		4
.L_157:
        /*0008*/ 	.byte	0x04, 0x17
        /*000a*/ 	.short	(.L_159 - .L_158)
.L_158:
        /*000c*/ 	.word	0x00000000
        /*0010*/ 	.short	0x0003
        /*0012*/ 	.short	0x0014
        /*0014*/ 	.byte	0x00, 0xf0, 0x11, 0x00


	//----- nvinfo : EIATTR_KPARAM_INFO
	.align		4
.L_159:
        /*0018*/ 	.byte	0x04, 0x17
        /*001a*/ 	.short	(.L_161 - .L_160)
.L_160:
        /*001c*/ 	.word	0x00000000
        /*0020*/ 	.short	0x0002
        /*0022*/ 	.short	0x0010
        /*0024*/ 	.byte	0x00, 0xf0, 0x11, 0x00


	//----- nvinfo : EIATTR_KPARAM_INFO
	.align		4
.L_161:
        /*0028*/ 	.byte	0x04, 0x17
        /*002a*/ 	.short	(.L_163 - .L_162)
.L_162:
        /*002c*/ 	.word	0x00000000
        /*0030*/ 	.short	0x0001
        /*0032*/ 	.short	0x0008
        /*0034*/ 	.byte	0x00, 0xf5, 0x21, 0x00


	//----- nvinfo : EIATTR_KPARAM_INFO
	.align		4
.L_163:
        /*0038*/ 	.byte	0x04, 0x17
        /*003a*/ 	.short	(.L_165 - .L_164)
.L_164:
        /*003c*/ 	.word	0x00000000
        /*0040*/ 	.short	0x0000
        /*0042*/ 	.short	0x0000
        /*0044*/ 	.byte	0x00, 0xf5, 0x21, 0x00


	//----- nvinfo : EIATTR_SPARSE_MMA_MASK
	.align		4
.L_165:
        /*0048*/ 	.byte	0x03, 0x50
        /*004a*/ 	.short	0x0000


	//----- nvinfo : EIATTR_MAXREG_COUNT
	.align		4
        /*004c*/ 	.byte	0x03, 0x1b
        /*004e*/ 	.short	0x00ff


	//----- nvinfo : EIATTR_MERCURY_ISA_VERSION
	.align		4
        /*0050*/ 	.byte	0x03, 0x5f
        /*0052*/ 	.short	0x0101


	//----- nvinfo : EIATTR_VRC_CTA_INIT_COUNT
	.align		4
        /*0054*/ 	.byte	0x02, 0x4a
	.zero		1
	.zero		1


	//----- nvinfo : EIATTR_EXIT_INSTR_OFFSETS
	.align		4
        /*0058*/ 	.byte	0x04, 0x1c
        /*005a*/ 	.short	(.L_167 - .L_166)


	//   ....[0]....
.L_166:
        /*005c*/ 	.word	0x000000c0


	//   ....[1]....
        /*0060*/ 	.word	0x00000160


	//----- nvinfo : EIATTR_CBANK_PARAM_SIZE
	.align		4
.L_167:
        /*0064*/ 	.byte	0x03, 0x19
        /*0066*/ 	.short	0x0018


	//----- nvinfo : EIATTR_PARAM_CBANK
	.align		4
        /*0068*/ 	.byte	0x04, 0x0a
        /*006a*/ 	.short	(.L_169 - .L_168)
	.align		4
.L_168:
        /*006c*/ 	.word	index@(.nv.constant0._Z11matrixTransPdS_ii)
        /*0070*/ 	.short	0x0380
        /*0072*/ 	.short	0x0018


	//----- nvinfo : EIATTR_SW_WAR
	.align		4
.L_169:
        /*0074*/ 	.byte	0x04, 0x36
        /*0076*/ 	.short	(.L_171 - .L_170)
.L_170:
        /*0078*/ 	.word	0x00000008
.L_171:


//--------------------- .nv.callgraph             --------------------------
	.section	.nv.callgraph,"",@"SHT_CUDA_CALLGRAPH"
	.align	4
	.sectionentsize	8
	.align		4
        /*0000*/ 	.word	0x00000000
	.align		4
        /*0004*/ 	.word	0xffffffff
	.align		4
        /*0008*/ 	.word	0x00000000
	.align		4
        /*000c*/ 	.word	0xfffffffe
	.align		4
        /*0010*/ 	.word	0x00000000
	.align		4
        /*0014*/ 	.word	0xfffffffd
	.align		4
        /*0018*/ 	.word	0x00000000
	.align		4
        /*001c*/ 	.word	0xfffffffc


//--------------------- .text._Z9matrixSumPKdS0_Pdddii --------------------------
	.section	.text._Z9matrixSumPKdS0_Pdddii,"ax",@progbits
	.align	128
        .global         _Z9matrixSumPKdS0_Pdddii
        .type           _Z9matrixSumPKdS0_Pdddii,@function
        .size           _Z9matrixSumPKdS0_Pdddii,(.L_x_29 - _Z9matrixSumPKdS0_Pdddii)
        .other          _Z9matrixSumPKdS0_Pdddii,@"STO_CUDA_ENTRY STV_DEFAULT"
_Z9matrixSumPKdS0_Pdddii:
.text._Z9matrixSumPKdS0_Pdddii:
[----:B------:R-:W-:Y:S01]  /*0000*/  LDC R1, c[0x0][0x37c] ;  /* 0x0000df00ff017b82 */ /* 0x000fe20000000800 */
[----:B------:R-:W0:Y:S07]  /*0010*/  S2R R2, SR_TID.Y ;  /* 0x0000000000027919 */ /* 0x000e2e0000002200 */
[----:B------:R-:W1:Y:S01]  /*0020*/  LDC R0, c[0x0][0x360] ;  /* 0x0000d800ff007b82 */ /* 0x000e620000000800 */
[----:B------:R-:W2:Y:S01]  /*0030*/  LDCU.64 UR6, c[0x0][0x3a8] ;  /* 0x00007500ff0677ac */ /* 0x000ea20008000a00 */
[----:B------:R-:W1:Y:S06]  /*0040*/  S2R R3, SR_TID.X ;  /* 0x0000000000037919 */ /* 0x000e6c0000002100 */
[----:B------:R-:W0:Y:S08]  /*0050*/  S2UR UR5, SR_CTAID.Y ;  /* 0x00000000000579c3 */ /* 0x000e300000002600 */
[----:B------:R-:W0:Y:S08]  /*0060*/  LDC R7, c[0x0][0x364] ;  /* 0x0000d900ff077b82 */ /* 0x000e300000000800 */
[----:B------:R-:W1:Y:S01]  /*0070*/  S2UR UR4, SR_CTAID.X ;  /* 0x00000000000479c3 */ /* 0x000e620000002500 */
[----:B0-----:R-:W-:-:S05]  /*0080*/  IMAD R7, R7, UR5, R2 ;  /* 0x0000000507077c24 */ /* 0x001fca000f8e0202 */
[----:B--2---:R-:W-:Y:S01]  /*0090*/  ISETP.GE.AND P0, PT, R7, UR7, PT ;  /* 0x0000000707007c0c */ /* 0x004fe2000bf06270 */
[----:B-1----:R-:W-:-:S05]  /*00a0*/  IMAD R0, R0, UR4, R3 ;  /* 0x0000000400007c24 */ /* 0x002fca000f8e0203 */
[----:B------:R-:W-:-:S13]  /*00b0*/  ISETP.GE.OR P0, PT, R0, UR6, P0 ;  /* 0x0000000600007c0c */ /* 0x000fda0008706670 */
[----:B------:R-:W-:Y:S05]  /*00c0*/  @P0 EXIT ;  /* 0x000000000000094d */ /* 0x000fea0003800000 */
[----:B------:R-:W0:Y:S01]  /*00d0*/  LDC.64 R4, c[0x0][0x388] ;  /* 0x0000e200ff047b82 */ /* 0x000e220000000a00 */
[----:B------:R-:W1:Y:S01]  /*00e0*/  LDCU.64 UR4, c[0x0][0x358] ;  /* 0x00006b00ff0477ac */ /* 0x000e620008000a00 */
[----:B------:R-:W-:Y:S01]  /*00f0*/  IMAD R13, R7, UR6, R0 ;  /* 0x00000006070d7c24 */ /* 0x000fe2000f8e0200 */
[----:B------:R-:W2:Y:S05]  /*0100*/  LDCU.64 UR8, c[0x0][0x3a0] ;  /* 0x00007400ff0877ac */ /* 0x000eaa0008000a00 */
[----:B------:R-:W3:Y:S08]  /*0110*/  LDC.64 R2, c[0x0][0x380] ;  /* 0x0000e000ff027b82 */ /* 0x000ef00000000a00 */
[----:B------:R-:W4:Y:S01]  /*0120*/  LDC.64 R8, c[0x0][0x398] ;  /* 0x0000e600ff087b82 */ /* 0x000f220000000a00 */
[----:B0-----:R-:W-:-:S07]  /*0130*/  IMAD.WIDE R4, R13, 0x8, R4 ;  /* 0x000000080d047825 */ /* 0x001fce00078e0204 */
[----:B------:R-:W0:Y:S01]  /*0140*/  LDC.64 R10, c[0x0][0x390] ;  /* 0x0000e400ff0a7b82 */ /* 0x000e220000000a00 */
[----:B-1----:R-:W2:Y:S01]  /*0150*/  LDG.E.64 R4, desc[UR4][R4.64] ;  /* 0x0000000404047981 */ /* 0x002ea2000c1e1b00 */
[----:B---3--:R-:W-:-:S06]  /*0160*/  IMAD.WIDE R2, R13, 0x8, R2 ;  /* 0x000000080d027825 */ /* 0x008fcc00078e0202 */
[----:B------:R-:W4:Y:S01]  /*0170*/  LDG.E.64 R2, desc[UR4][R2.64] ;  /* 0x0000000402027981 */ /* 0x000f22000c1e1b00 */
[----:B--2---:R-:W-:-:S08]  /*0180*/  DMUL R6, R4, UR8 ;  /* 0x0000000804067c28 */ /* 0x004fd00008000000 */
[----:B----4-:R-:W-:Y:S01]  /*0190*/  DFMA R6, R2, R8, R6 ;  /* 0x000000080206722b */ /* 0x010fe20000000006 */
[----:B0-----:R-:W-:-:S06]  /*01a0*/  IMAD.WIDE R8, R13, 0x8, R10 ;  /* 0x000000080d087825 */ /* 0x001fcc00078e020a */
[----:B------:R-:W-:Y:S01]  /*01b0*/  STG.E.64 desc[UR4][R8.64], R6 ;  /* 0x0000000608007986 */ /* 0x000fe2000c101b04 */
[----:B------:R-:W-:Y:S05]  /*01c0*/  EXIT ;  /* 0x000000000000794d */ /* 0x000fea0003800000 */
.L_x_0:
[----:B------:R-:W-:-:S00]  /*01d0*/  BRA `(.L_x_0) ;  /* 0xfffffffc00fc7947 */ /* 0x000fc0000383ffff */
[----:B------:R-:W-:-:S00]  /*01e0*/  NOP ;  /* 0x0000000000007918 */ /* 0x000fc00000000000 */
        /* <DEDUP_REMOVED lines=9> */
.L_x_29:


//--------------------- .text._Z8set_zeroPdS_ii   --------------------------
	.section	.text._Z8set_zeroPdS_ii,"ax",@progbits
	.align	128
        .global         _Z8set_zeroPdS_ii
        .type           _Z8set_zeroPdS_ii,@function
        .size           _Z8set_zeroPdS_ii,(.L_x_30 - _Z8set_zeroPdS_ii)
        .other          _Z8set_zeroPdS_ii,@"STO_CUDA_ENTRY STV_DEFAULT"
_Z8set_zeroPdS_ii:
.text._Z8set_zeroPdS_ii:
[----:B------:R-:W-:Y:S01]  /*0000*/  LDC R1, c[0x0][0x37c] ;  /* 0x0000df00ff017b82 */ /* 0x000fe20000000800 */
[----:B------:R-:W0:Y:S07]  /*0010*/  S2R R3, SR_TID.X ;  /* 0x0000000000037919 */ /* 0x000e2e0000002100 */
[----:B------:R-:W0:Y:S01]  /*0020*/  LDC R0, c[0x0][0x360] ;  /* 0x0000d800ff007b82 */ /* 0x000e220000000800 */
[----:B------:R-:W1:Y:S07]  /*0030*/  S2R R5, SR_TID.Y ;  /* 0x0000000000057919 */ /* 0x000e6e0000002200 */
[----:B------:R-:W0:Y:S08]  /*0040*/  S2UR UR4, SR_CTAID.X ;  /* 0x00000000000479c3 */ /* 0x000e300000002500 */
[----:B------:R-:W1:Y:S08]  /*0050*/  S2UR UR5, SR_CTAID.Y ;  /* 0x00000000000579c3 */ /* 0x000e700000002600 */
[----:B------:R-:W1:Y:S08]  /*0060*/  LDC R2, c[0x0][0x364] ;  /* 0x0000d900ff027b82 */ /* 0x000e700000000800 */
[----:B------:R-:W2:Y:S01]  /*0070*/  LDC.64 R6, c[0x0][0x390] ;  /* 0x0000e400ff067b82 */ /* 0x000ea20000000a00 */
[----:B0-----:R-:W-:-:S02]  /*0080*/  IMAD R0, R0, UR4, R3 ;  /* 0x0000000400007c24 */ /* 0x001fc4000f8e0203 */
[----:B-1----:R-:W-:-:S05]  /*0090*/  IMAD R2, R2, UR5, R5 ;  /* 0x0000000502027c24 */ /* 0x002fca000f8e0205 */
[C---:B------:R-:W-:Y:S02]  /*00a0*/  VIMNMX R3, PT, PT, R0.reuse, R2, !PT ;  /* 0x0000000200037248 */ /* 0x040fe40007fe0100 */
[----:B--2---:R-:W-:-:S04]  /*00b0*/  ISETP.NE.AND P0, PT, R0, R7, PT ;  /* 0x000000070000720c */ /* 0x004fc80003f05270 */
[----:B------:R-:W-:-:S04]  /*00c0*/  ISETP.GE.OR P0, PT, R3, R6, !P0 ;  /* 0x000000060300720c */ /* 0x000fc80004706670 */
[----:B------:R-:W-:-:S13]  /*00d0*/  ISETP.NE.OR P0, PT, R2, R7, P0 ;  /* 0x000000070200720c */ /* 0x000fda0000705670 */
[----:B------:R-:W-:Y:S05]  /*00e0*/  @P0 EXIT ;  /* 0x000000000000094d */ /* 0x000fea0003800000 */
[----:B------:R-:W0:Y:S01]  /*00f0*/  LDC.64 R2, c[0x0][0x380] ;  /* 0x0000e000ff027b82 */ /* 0x000e220000000a00 */
[----:B------:R-:W1:Y:S01]  /*0100*/  LDCU.64 UR4, c[0x0][0x358] ;  /* 0x00006b00ff0477ac */ /* 0x000e620008000a00 */
[----:B------:R-:W-:-:S04]  /*0110*/  IMAD R5, R0, R6, R7 ;  /* 0x0000000600057224 */ /* 0x000fc800078e0207 */
[----:B0-----:R-:W-:-:S05]  /*0120*/  IMAD.WIDE R2, R5, 0x8, R2 ;  /* 0x0000000805027825 */ /* 0x001fca00078e0202 */
[----:B-1----:R-:W-:Y:S01]  /*0130*/  STG.E.64 desc[UR4][R2.64], RZ ;  /* 0x000000ff02007986 */ /* 0x002fe2000c101b04 */
[----:B------:R-:W-:Y:S05]  /*0140*/  EXIT ;  /* 0x000000000000794d */ /* 0x000fea0003800000 */
.L_x_1:
        /* <DEDUP_REMOVED lines=11> */
.L_x_30:


//--------------------- .text._Z11gaussjordanPdS_ii --------------------------
	.section	.text._Z11gaussjordanPdS_ii,"ax",@progbits
	.align	128
        .global         _Z11gaussjordanPdS_ii
        .type           _Z11gaussjordanPdS_ii,@function
        .size           _Z11gaussjordanPdS_ii,(.L_x_31 - _Z11gaussjordanPdS_ii)
        .other          _Z11gaussjordanPdS_ii,@"STO_CUDA_ENTRY STV_DEFAULT"
_Z11gaussjordanPdS_ii:
.text._Z11gaussjordanPdS_ii:
        /* <DEDUP_REMOVED lines=12> */
[----:B------:R-:W-:-:S13]  /*00c0*/  ISETP.GE.OR P0, PT, R3, R4, !P0 ;  /* 0x000000040300720c */ /* 0x000fda0004706670 */
[----:B------:R-:W-:Y:S05]  /*00d0*/  @P0 EXIT ;  /* 0x000000000000094d */ /* 0x000fea0003800000 */
[----:B------:R-:W0:Y:S01]  /*00e0*/  LDC.64 R12, c[0x0][0x388] ;  /* 0x0000e200ff0c7b82 */ /* 0x000e220000000a00 */
[----:B------:R-:W1:Y:S01]  /*00f0*/  LDCU.64 UR4, c[0x0][0x358] ;  /* 0x00006b00ff0477ac */ /* 0x000e620008000a00 */
[-CC-:B------:R-:W-:Y:S02]  /*0100*/  IMAD R19, R5, R4.reuse, R17.reuse ;  /* 0x0000000405137224 */ /* 0x180fe400078e0211 */
[CC--:B------:R-:W-:Y:S02]  /*0110*/  IMAD R21, R0.reuse, R4.reuse, R17 ;  /* 0x0000000400157224 */ /* 0x0c0fe400078e0211 */
[----:B------:R-:W-:Y:S02]  /*0120*/  IMAD R9, R0, R4, R5 ;  /* 0x0000000400097224 */ /* 0x000fe400078e0205 */
[----:B------:R-:W2:Y:S01]  /*0130*/  LDC.64 R2, c[0x0][0x380] ;  /* 0x0000e000ff027b82 */ /* 0x000ea20000000a00 */
[----:B0-----:R-:W-:-:S04]  /*0140*/  IMAD.WIDE R6, R19, 0x8, R12 ;  /* 0x0000000813067825 */ /* 0x001fc800078e020c */
[----:B------:R-:W-:Y:S02]  /*0150*/  IMAD.WIDE R12, R21, 0x8, R12 ;  /* 0x00000008150c7825 */ /* 0x000fe400078e020c */
[----:B-1----:R-:W3:Y:S02]  /*0160*/  LDG.E.64 R6, desc[UR4][R6.64] ;  /* 0x0000000406067981 */ /* 0x002ee4000c1e1b00 */
[----:B--2---:R-:W-:Y:S02]  /*0170*/  IMAD.WIDE R8, R9, 0x8, R2 ;  /* 0x0000000809087825 */ /* 0x004fe400078e0202 */
[----:B------:R-:W3:Y:S04]  /*0180*/  LDG.E.64 R14, desc[UR4][R12.64] ;  /* 0x000000040c0e7981 */ /* 0x000ee8000c1e1b00 */
[----:B------:R-:W3:Y:S01]  /*0190*/  LDG.E.64 R10, desc[UR4][R8.64] ;  /* 0x00000004080a7981 */ /* 0x000ee2000c1e1b00 */
[----:B------:R-:W-:Y:S01]  /*01a0*/  ISETP.NE.AND P0, PT, R17, R5, PT ;  /* 0x000000051100720c */ /* 0x000fe20003f05270 */
[----:B---3--:R-:W-:-:S07]  /*01b0*/  DFMA R10, -R6, R10, R14 ;  /* 0x0000000a060a722b */ /* 0x008fce000000010e */
[----:B------:R0:W-:Y:S05]  /*01c0*/  STG.E.64 desc[UR4][R12.64], R10 ;  /* 0x0000000a0c007986 */ /* 0x0001ea000c101b04 */
[----:B------:R-:W-:Y:S05]  /*01d0*/  @!P0 EXIT ;  /* 0x000000000000894d */ /* 0x000fea0003800000 */
[--C-:B------:R-:W-:Y:S01]  /*01e0*/  IMAD.WIDE R4, R19, 0x8, R2.reuse ;  /* 0x0000000813047825 */ /* 0x100fe200078e0202 */
[----:B------:R-:W2:Y:S03]  /*01f0*/  LDG.E.64 R8, desc[UR4][R8.64] ;  /* 0x0000000408087981 */ /* 0x000ea6000c1e1b00 */
[----:B------:R-:W-:Y:S02]  /*0200*/  IMAD.WIDE R2, R21, 0x8, R2 ;  /* 0x0000000815027825 */ /* 0x000fe400078e0202 */
[----:B------:R-:W2:Y:S04]  /*0210*/  LDG.E.64 R4, desc[UR4][R4.64] ;  /* 0x0000000404047981 */ /* 0x000ea8000c1e1b00 */
[----:B------:R-:W2:Y:S02]  /*0220*/  LDG.E.64 R6, desc[UR4][R2.64] ;  /* 0x0000000402067981 */ /* 0x000ea4000c1e1b00 */
[----:B--2---:R-:W-:-:S07]  /*0230*/  DFMA R6, -R4, R8, R6 ;  /* 0x000000080406722b */ /* 0x004fce0000000106 */
[----:B------:R-:W-:Y:S01]  /*0240*/  STG.E.64 desc[UR4][R2.64], R6 ;  /* 0x0000000602007986 */ /* 0x000fe2000c101b04 */
[----:B------:R-:W-:Y:S05]  /*0250*/  EXIT ;  /* 0x000000000000794d */ /* 0x000fea0003800000 */
.L_x_2:
        /* <DEDUP_REMOVED lines=10> */
.L_x_31:


//--------------------- .text._Z14diag_normalizePdS_ii --------------------------
	.section	.text._Z14diag_normalizePdS_ii,"ax",@progbits
	.align	128
        .global         _Z14diag_normalizePdS_ii
        .type           _Z14diag_normalizePdS_ii,@function
        .size           _Z14diag_normalizePdS_ii,(.L_x_27 - _Z14diag_normalizePdS_ii)
        .other          _Z14diag_normalizePdS_ii,@"STO_CUDA_ENTRY STV_DEFAULT"
_Z14diag_normalizePdS_ii:
.text._Z14diag_normalizePdS_ii:
[----:B------:R-:W-:Y:S01]  /*0000*/  LDC R1, c[0x0][0x37c] ;  /* 0x0000df00ff017b82 */ /* 0x000fe20000000800 */
[----:B------:R-:W0:Y:S07]  /*0010*/  S2R R3, SR_TID.X ;  /* 0x0000000000037919 */ /* 0x000e2e0000002100 */
[----:B------:R-:W0:Y:S01]  /*0020*/  S2UR UR4, SR_CTAID.X ;  /* 0x00000000000479c3 */ /* 0x000e220000002500 */
[----:B------:R-:W1:Y:S01]  /*0030*/  LDCU UR6, c[0x0][0x390] ;  /* 0x00007200ff0677ac */ /* 0x000e620008000800 */
[----:B------:R-:W2:Y:S06]  /*0040*/  S2R R5, SR_TID.Y ;  /* 0x0000000000057919 */ /* 0x000eac0000002200 */
[----:B------:R-:W0:Y:S08]  /*0050*/  LDC R0, c[0x0][0x360] ;  /* 0x0000d800ff007b82 */ /* 0x000e300000000800 */
[----:B------:R-:W2:Y:S08]  /*0060*/  S2UR UR5, SR_CTAID.Y ;  /* 0x00000000000579c3 */ /* 0x000eb00000002600 */
[----:B------:R-:W2:Y:S01]  /*0070*/  LDC R2, c[0x0][0x364] ;  /* 0x0000d900ff027b82 */ /* 0x000ea20000000800 */
[----:B0-----:R-:W-:-:S02]  /*0080*/  IMAD R0, R0, UR4, R3 ;  /* 0x0000000400007c24 */ /* 0x001fc4000f8e0203 */
[----:B--2---:R-:W-:-:S05]  /*0090*/  IMAD R3, R2, UR5, R5 ;  /* 0x0000000502037c24 */ /* 0x004fca000f8e0205 */
[----:B------:R-:W-:-:S04]  /*00a0*/  VIMNMX R2, PT, PT, R0, R3, !PT ;  /* 0x0000000300027248 */ /* 0x000fc80007fe0100 */
[----:B-1----:R-:W-:-:S13]  /*00b0*/  ISETP.GE.AND P0, PT, R2, UR6, PT ;  /* 0x0000000602007c0c */ /* 0x002fda000bf06270 */
[----:B------:R-:W-:Y:S05]  /*00c0*/  @P0 EXIT ;  /* 0x000000000000094d */ /* 0x000fea0003800000 */
[----:B------:R-:W0:Y:S02]  /*00d0*/  LDC R5, c[0x0][0x394] ;  /* 0x0000e500ff057b82 */ /* 0x000e240000000800 */
[----:B0-----:R-:W-:-:S04]  /*00e0*/  ISETP.NE.AND P0, PT, R0, R5, PT ;  /* 0x000000050000720c */ /* 0x001fc80003f05270 */
[----:B------:R-:W-:-:S13]  /*00f0*/  ISETP.NE.OR P0, PT, R0, R3, P0 ;  /* 0x000000030000720c */ /* 0x000fda0000705670 */
[----:B------:R-:W-:Y:S05]  /*0100*/  @P0 EXIT ;  /* 0x000000000000094d */ /* 0x000fea0003800000 */
[----:B------:R-:W0:Y:S01]  /*0110*/  LDC.64 R8, c[0x0][0x380] ;  /* 0x0000e000ff087b82 */ /* 0x000e220000000a00 */
[----:B------:R-:W1:Y:S01]  /*0120*/  LDCU.64 UR4, c[0x0][0x358] ;  /* 0x00006b00ff0477ac */ /* 0x000e620008000a00 */
[----:B------:R-:W-:-:S06]  /*0130*/  IMAD R4, R5, UR6, R5 ;  /* 0x0000000605047c24 */ /* 0x000fcc000f8e0205 */
[----:B------:R-:W2:Y:S01]  /*0140*/  LDC.64 R6, c[0x0][0x388] ;  /* 0x0000e200ff067b82 */ /* 0x000ea20000000a00 */
[----:B0-----:R-:W-:-:S06]  /*0150*/  IMAD.WIDE R8, R4, 0x8, R8 ;  /* 0x0000000804087825 */ /* 0x001fcc00078e0208 */
[----:B-1----:R-:W3:Y:S01]  /*0160*/  LDG.E.64 R8, desc[UR4][R8.64] ;  /* 0x0000000408087981 */ /* 0x002ee2000c1e1b00 */
[----:B--2---:R-:W-:-:S05]  /*0170*/  IMAD.WIDE.U32 R6, R4, 0x8, R6 ;  /* 0x0000000804067825 */ /* 0x004fca00078e0006 */
[----:B------:R-:W2:Y:S01]  /*0180*/  LDG.E.64 R10, desc[UR4][R6.64] ;  /* 0x00000004060a7981 */ /* 0x000ea2000c1e1b00 */
[----:B------:R-:W-:Y:S01]  /*0190*/  IMAD.MOV.U32 R2, RZ, RZ, 0x1 ;  /* 0x00000001ff027424 */ /* 0x000fe200078e00ff */
[----:B---3--:R-:W0:Y:S01]  /*01a0*/  MUFU.RCP64H R3, R9 ;  /* 0x0000000900037308 */ /* 0x008e220000001800 */
[----:B--2---:R-:W-:-:S04]  /*01b0*/  FSETP.GEU.AND P1, PT, |R11|, 6.5827683646048100446e-37, PT ;  /* 0x036000000b00780b */ /* 0x004fc80003f2e200 */
[----:B0-----:R-:W-:-:S08]  /*01c0*/  DFMA R12, -R8, R2, 1 ;  /* 0x3ff00000080c742b */ /* 0x001fd00000000102 */
[----:B------:R-:W-:-:S08]  /*01d0*/  DFMA R12, R12, R12, R12 ;  /* 0x0000000c0c0c722b */ /* 0x000fd0000000000c */
[----:B------:R-:W-:-:S08]  /*01e0*/  DFMA R12, R2, R12, R2 ;  /* 0x0000000c020c722b */ /* 0x000fd00000000002 */
[----:B------:R-:W-:-:S08]  /*01f0*/  DFMA R2, -R8, R12, 1 ;  /* 0x3ff000000802742b */ /* 0x000fd0000000010c */
[----:B------:R-:W-:-:S08]  /*0200*/  DFMA R2, R12, R2, R12 ;  /* 0x000000020c02722b */ /* 0x000fd0000000000c */
[----:B------:R-:W-:-:S08]  /*0210*/  DMUL R12, R10, R2 ;  /* 0x000000020a0c7228 */ /* 0x000fd00000000000 */
[----:B------:R-:W-:-:S08]  /*0220*/  DFMA R14, -R8, R12, R10 ;  /* 0x0000000c080e722b */ /* 0x000fd0000000010a */
[----:B------:R-:W-:-:S10]  /*0230*/  DFMA R2, R2, R14, R12 ;  /* 0x0000000e0202722b */ /* 0x000fd4000000000c */
[----:B------:R-:W-:-:S05]  /*0240*/  FFMA R0, RZ, R9, R3 ;  /* 0x00000009ff007223 */ /* 0x000fca0000000003 */
[----:B------:R-:W-:-:S13]  /*0250*/  FSETP.GT.AND P0, PT, |R0|, 1.469367938527859385e-39, PT ;  /* 0x001000000000780b */ /* 0x000fda0003f04200 */
[----:B------:R-:W-:Y:S05]  /*0260*/  @P0 BRA P1, `(.L_x_3) ;  /* 0x00000000001c0947 */ /* 0x000fea0000800000 */
[----:B------:R-:W-:Y:S01]  /*0270*/  IMAD.MOV.U32 R17, RZ, RZ, R11 ;  /* 0x000000ffff117224 */ /* 0x000fe200078e000b */
[----:B------:R-:W-:Y:S01]  /*0280*/  MOV R0, 0x2c0 ;  /* 0x000002c000007802 */ /* 0x000fe20000000f00 */
[----:B------:R-:W-:Y:S02]  /*0290*/  IMAD.MOV.U32 R16, RZ, RZ, R10 ;  /* 0x000000ffff107224 */ /* 0x000fe400078e000a */
[----:B------:R-:W-:-:S07]  /*02a0*/  IMAD.MOV.U32 R11, RZ, RZ, R9 ;  /* 0x000000ffff0b7224 */ /* 0x000fce00078e0009 */
[----:B------:R-:W-:Y:S05]  /*02b0*/  CALL.REL.NOINC `($__internal_0_$__cuda_sm20_div_rn_f64_full) ;  /* 0x0000000000747944 */ /* 0x000fea0003c00000 */
[----:B------:R-:W-:Y:S02]  /*02c0*/  IMAD.MOV.U32 R2, RZ, RZ, R16 ;  /* 0x000000ffff027224 */ /* 0x000fe400078e0010 */
[----:B------:R-:W-:-:S07]  /*02d0*/  IMAD.MOV.U32 R3, RZ, RZ, R17 ;  /* 0x000000ffff037224 */ /* 0x000fce00078e0011 */
.L_x_3:
[----:B------:R-:W0:Y:S01]  /*02e0*/  LDC.64 R8, c[0x0][0x380] ;  /* 0x0000e000ff087b82 */ /* 0x000e220000000a00 */
[----:B------:R1:W-:Y:S01]  /*02f0*/  STG.E.64 desc[UR4][R6.64], R2 ;  /* 0x0000000206007986 */ /* 0x0003e2000c101b04 */
[----:B0-----:R-:W-:-:S05]  /*0300*/  IMAD.WIDE.U32 R4, R4, 0x8, R8 ;  /* 0x0000000804047825 */ /* 0x001fca00078e0008 */
[----:B------:R-:W2:Y:S01]  /*0310*/  LDG.E.64 R8, desc[UR4][R4.64] ;  /* 0x0000000404087981 */ /* 0x000ea2000c1e1b00 */
[----:B------:R-:W-:Y:S01]  /*0320*/  IMAD.MOV.U32 R10, RZ, RZ, 0x1 ;  /* 0x00000001ff0a7424 */ /* 0x000fe200078e00ff */
[----:B--2---:R-:W0:Y:S01]  /*0330*/  MUFU.RCP64H R11, R9 ;  /* 0x00000009000b7308 */ /* 0x004e220000001800 */
[----:B------:R-:W-:-:S04]  /*0340*/  FSETP.GEU.AND P1, PT, |R9|, 6.5827683646048100446e-37, PT ;  /* 0x036000000900780b */ /* 0x000fc80003f2e200 */
[----:B0-----:R-:W-:-:S08]  /*0350*/  DFMA R12, -R8, R10, 1 ;  /* 0x3ff00000080c742b */ /* 0x001fd0000000010a */
[----:B------:R-:W-:-:S08]  /*0360*/  DFMA R12, R12, R12, R12 ;  /* 0x0000000c0c0c722b */ /* 0x000fd0000000000c */
[----:B------:R-:W-:-:S08]  /*0370*/  DFMA R12, R10, R12, R10 ;  /* 0x0000000c0a0c722b */ /* 0x000fd0000000000a */
[----:B------:R-:W-:-:S08]  /*0380*/  DFMA R10, -R8, R12, 1 ;  /* 0x3ff00000080a742b */ /* 0x000fd0000000010c */
[----:B------:R-:W-:-:S08]  /*0390*/  DFMA R10, R12, R10, R12 ;  /* 0x0000000a0c0a722b */ /* 0x000fd0000000000c */
[----:B------:R-:W-:-:S08]  /*03a0*/  DMUL R12, R8, R10 ;  /* 0x0000000a080c7228 */ /* 0x000fd00000000000 */
[----:B------:R-:W-:-:S08]  /*03b0*/  DFMA R14, -R8, R12, R8 ;  /* 0x0000000c080e722b */ /* 0x000fd00000000108 */
[----:B-1----:R-:W-:-:S10]  /*03c0*/  DFMA R2, R10, R14, R12 ;  /* 0x0000000e0a02722b */ /* 0x002fd4000000000c */
[----:B------:R-:W-:-:S05]  /*03d0*/  FFMA R0, RZ, R9, R3 ;  /* 0x00000009ff007223 */ /* 0x000fca0000000003 */
[----:B------:R-:W-:-:S13]  /*03e0*/  FSETP.GT.AND P0, PT, |R0|, 1.469367938527859385e-39, PT ;  /* 0x001000000000780b */ /* 0x000fda0003f04200 */
[----:B------:R-:W-:Y:S05]  /*03f0*/  @P0 BRA P1, `(.L_x_4) ;  /* 0x00000000001c0947 */ /* 0x000fea0000800000 */
[----:B------:R-:W-:Y:S01]  /*0400*/  IMAD.MOV.U32 R16, RZ, RZ, R8 ;  /* 0x000000ffff107224 */ /* 0x000fe200078e0008 */
[----:B------:R-:W-:Y:S01]  /*0410*/  MOV R0, 0x450 ;  /* 0x0000045000007802 */ /* 0x000fe20000000f00 */
[--C-:B------:R-:W-:Y:S02]  /*0420*/  IMAD.MOV.U32 R17, RZ, RZ, R9.reuse ;  /* 0x000000ffff117224 */ /* 0x100fe400078e0009 */
[----:B------:R-:W-:-:S07]  /*0430*/  IMAD.MOV.U32 R11, RZ, RZ, R9 ;  /* 0x000000ffff0b7224 */ /* 0x000fce00078e0009 */
[----:B------:R-:W-:Y:S05]  /*0440*/  CALL.REL.NOINC `($__internal_0_$__cuda_sm20_div_rn_f64_full) ;  /* 0x0000000000107944 */ /* 0x000fea0003c00000 */
[----:B------:R-:W-:Y:S02]  /*0450*/  IMAD.MOV.U32 R2, RZ, RZ, R16 ;  /* 0x000000ffff027224 */ /* 0x000fe400078e0010 */
[----:B------:R-:W-:-:S07]  /*0460*/  IMAD.MOV.U32 R3, RZ, RZ, R17 ;  /* 0x000000ffff037224 */ /* 0x000fce00078e0011 */
.L_x_4:
[----:B------:R-:W-:Y:S01]  /*0470*/  STG.E.64 desc[UR4][R4.64], R2 ;  /* 0x0000000204007986 */ /* 0x000fe2000c101b04 */
[----:B------:R-:W-:Y:S05]  /*0480*/  EXIT ;  /* 0x000000000000794d */ /* 0x000fea0003800000 */
        .weak           $__internal_0_$__cuda_sm20_div_rn_f64_full
        .type           $__internal_0_$__cuda_sm20_div_rn_f64_full,@function
        .size           $__internal_0_$__cuda_sm20_div_rn_f64_full,(.L_x_27 - $__internal_0_$__cuda_sm20_div_rn_f64_full)
$__internal_0_$__cuda_sm20_div_rn_f64_full:
[C---:B------:R-:W-:Y:S01]  /*0490*/  FSETP.GEU.AND P0, PT, |R11|.reuse, 1.469367938527859385e-39, PT ;  /* 0x001000000b00780b */ /* 0x040fe20003f0e200 */
[--C-:B------:R-:W-:Y:S01]  /*04a0*/  IMAD.MOV.U32 R10, RZ, RZ, R8.reuse ;  /* 0x000000ffff0a7224 */ /* 0x100fe200078e0008 */
[C---:B------:R-:W-:Y:S01]  /*04b0*/  LOP3.LUT R12, R11.reuse, 0x800fffff, RZ, 0xc0, !PT ;  /* 0x800fffff0b0c7812 */ /* 0x040fe200078ec0ff */
[----:B------:R-:W-:Y:S01]  /*04c0*/  IMAD.MOV.U32 R14, RZ, RZ, 0x1 ;  /* 0x00000001ff0e7424 */ /* 0x000fe200078e00ff */
[----:B------:R-:W-:Y:S01]  /*04d0*/  LOP3.LUT R19, R11, 0x7ff00000, RZ, 0xc0, !PT ;  /* 0x7ff000000b137812 */ /* 0x000fe200078ec0ff */
[----:B------:R-:W-:Y:S01]  /*04e0*/  IMAD.MOV.U32 R9, RZ, RZ, R17 ;  /* 0x000000ffff097224 */ /* 0x000fe200078e0011 */
[----:B------:R-:W-:Y:S01]  /*04f0*/  LOP3.LUT R13, R12, 0x3ff00000, RZ, 0xfc, !PT ;  /* 0x3ff000000c0d7812 */ /* 0x000fe200078efcff */
[----:B------:R-:W-:Y:S02]  /*0500*/  IMAD.MOV.U32 R12, RZ, RZ, R8 ;  /* 0x000000ffff0c7224 */ /* 0x000fe400078e0008 */
[----:B------:R-:W-:Y:S01]  /*0510*/  IMAD.MOV.U32 R21, RZ, RZ, 0x1ca00000 ;  /* 0x1ca00000ff157424 */ /* 0x000fe200078e00ff */
[----:B------:R-:W-:Y:S01]  /*0520*/  LOP3.LUT R20, R9, 0x7ff00000, RZ, 0xc0, !PT ;  /* 0x7ff0000009147812 */ /* 0x000fe200078ec0ff */
[----:B------:R-:W-:-:S02]  /*0530*/  IMAD.MOV.U32 R8, RZ, RZ, R16 ;  /* 0x000000ffff087224 */ /* 0x000fc400078e0010 */
[----:B------:R-:W-:Y:S01]  /*0540*/  @!P0 DMUL R12, R10, 8.98846567431157953865e+307 ;  /* 0x7fe000000a0c8828 */ /* 0x000fe20000000000 */
[----:B------:R-:W-:Y:S01]  /*0550*/  ISETP.GE.U32.AND P1, PT, R20, R19, PT ;  /* 0x000000131400720c */ /* 0x000fe20003f26070 */
[----:B------:R-:W-:-:S04]  /*0560*/  IMAD.MOV.U32 R22, RZ, RZ, R20 ;  /* 0x000000ffff167224 */ /* 0x000fc800078e0014 */
[----:B------:R-:W0:Y:S02]  /*0570*/  MUFU.RCP64H R15, R13 ;  /* 0x0000000d000f7308 */ /* 0x000e240000001800 */
[----:B0-----:R-:W-:-:S08]  /*0580*/  DFMA R2, R14, -R12, 1 ;  /* 0x3ff000000e02742b */ /* 0x001fd0000000080c */
[----:B------:R-:W-:-:S08]  /*0590*/  DFMA R2, R2, R2, R2 ;  /* 0x000000020202722b */ /* 0x000fd00000000002 */
[----:B------:R-:W-:Y:S01]  /*05a0*/  DFMA R14, R14, R2, R14 ;  /* 0x000000020e0e722b */ /* 0x000fe2000000000e */
[----:B------:R-:W-:Y:S01]  /*05b0*/  SEL R3, R21, 0x63400000, !P1 ;  /* 0x6340000015037807 */ /* 0x000fe20004800000 */
[----:B------:R-:W-:Y:S01]  /*05c0*/  IMAD.MOV.U32 R2, RZ, RZ, R8 ;  /* 0x000000ffff027224 */ /* 0x000fe200078e0008 */
[----:B------:R-:W-:Y:S02]  /*05d0*/  FSETP.GEU.AND P1, PT, |R9|, 1.469367938527859385e-39, PT ;  /* 0x001000000900780b */ /* 0x000fe40003f2e200 */
[----:B------:R-:W-:-:S03]  /*05e0*/  LOP3.LUT R3, R3, 0x800fffff, R9, 0xf8, !PT ;  /* 0x800fffff03037812 */ /* 0x000fc600078ef809 */
[----:B------:R-:W-:-:S08]  /*05f0*/  DFMA R16, R14, -R12, 1 ;  /* 0x3ff000000e10742b */ /* 0x000fd0000000080c */
[----:B------:R-:W-:Y:S01]  /*0600*/  DFMA R14, R14, R16, R14 ;  /* 0x000000100e0e722b */ /* 0x000fe2000000000e */
[----:B------:R-:W-:Y:S10]  /*0610*/  @P1 BRA `(.L_x_5) ;  /* 0x0000000000201947 */ /* 0x000ff40003800000 */
[----:B------:R-:W-:Y:S01]  /*0620*/  LOP3.LUT R17, R11, 0x7ff00000, RZ, 0xc0, !PT ;  /* 0x7ff000000b117812 */ /* 0x000fe200078ec0ff */
[----:B------:R-:W-:-:S03]  /*0630*/  IMAD.MOV.U32 R16, RZ, RZ, RZ ;  /* 0x000000ffff107224 */ /* 0x000fc600078e00ff */
[----:B------:R-:W-:-:S04]  /*0640*/  ISETP.GE.U32.AND P1, PT, R20, R17, PT ;  /* 0x000000111400720c */ /* 0x000fc80003f26070 */
[----:B------:R-:W-:-:S04]  /*0650*/  SEL R17, R21, 0x63400000, !P1 ;  /* 0x6340000015117807 */ /* 0x000fc80004800000 */
[----:B------:R-:W-:-:S04]  /*0660*/  LOP3.LUT R17, R17, 0x80000000, R9, 0xf8, !PT ;  /* 0x8000000011117812 */ /* 0x000fc800078ef809 */
[----:B------:R-:W-:-:S06]  /*0670*/  LOP3.LUT R17, R17, 0x100000, RZ, 0xfc, !PT ;  /* 0x0010000011117812 */ /* 0x000fcc00078efcff */
[----:B------:R-:W-:-:S10]  /*0680*/  DFMA R2, R2, 2, -R16 ;  /* 0x400000000202782b */ /* 0x000fd40000000810 */
[----:B------:R-:W-:-:S07]  /*0690*/  LOP3.LUT R22, R3, 0x7ff00000, RZ, 0xc0, !PT ;  /* 0x7ff0000003167812 */ /* 0x000fce00078ec0ff */
.L_x_5:
[----:B------:R-:W-:Y:S01]  /*06a0*/  IMAD.MOV.U32 R23, RZ, RZ, R19 ;  /* 0x000000ffff177224 */ /* 0x000fe200078e0013 */
[----:B------:R-:W-:Y:S01]  /*06b0*/  @!P0 LOP3.LUT R23, R13, 0x7ff00000, RZ, 0xc0, !PT ;  /* 0x7ff000000d178812 */ /* 0x000fe200078ec0ff */
[----:B------:R-:W-:Y:S01]  /*06c0*/  VIADD R24, R22, 0xffffffff ;  /* 0xffffffff16187836 */ /* 0x000fe20000000000 */
[----:B------:R-:W-:-:S03]  /*06d0*/  DMUL R16, R14, R2 ;  /* 0x000000020e107228 */ /* 0x000fc60000000000 */
[----:B------:R-:W-:Y:S01]  /*06e0*/  VIADD R25, R23, 0xffffffff ;  /* 0xffffffff17197836 */ /* 0x000fe20000000000 */
[----:B------:R-:W-:-:S04]  /*06f0*/  ISETP.GT.U32.AND P0, PT, R24, 0x7feffffe, PT ;  /* 0x7feffffe1800780c */ /* 0x000fc80003f04070 */
[----:B------:R-:W-:Y:S01]  /*0700*/  ISETP.GT.U32.OR P0, PT, R25, 0x7feffffe, P0 ;  /* 0x7feffffe1900780c */ /* 0x000fe20000704470 */
[----:B------:R-:W-:-:S08]  /*0710*/  DFMA R18, R16, -R12, R2 ;  /* 0x8000000c1012722b */ /* 0x000fd00000000002 */
[----:B------:R-:W-:-:S04]  /*0720*/  DFMA R14, R14, R18, R16 ;  /* 0x000000120e0e722b */ /* 0x000fc80000000010 */
[----:B------:R-:W-:Y:S07]  /*0730*/  @P0 BRA `(.L_x_6) ;  /* 0x00000000006c0947 */ /* 0x000fee0003800000 */
[----:B------:R-:W-:Y:S01]  /*0740*/  LOP3.LUT R9, R11, 0x7ff00000, RZ, 0xc0, !PT ;  /* 0x7ff000000b097812 */ /* 0x000fe200078ec0ff */
[----:B------:R-:W-:-:S03]  /*0750*/  IMAD.MOV.U32 R18, RZ, RZ, RZ ;  /* 0x000000ffff127224 */ /* 0x000fc600078e00ff */
[CC--:B------:R-:W-:Y:S02]  /*0760*/  VIADDMNMX R8, R20.reuse, -R9.reuse, 0xb9600000, !PT ;  /* 0xb960000014087446 */ /* 0x0c0fe40007800909 */
[----:B------:R-:W-:Y:S02]  /*0770*/  ISETP.GE.U32.AND P0, PT, R20, R9, PT ;  /* 0x000000091400720c */ /* 0x000fe40003f06070 */
[----:B------:R-:W-:Y:S02]  /*0780*/  VIMNMX R8, PT, PT, R8, 0x46a00000, PT ;  /* 0x46a0000008087848 */ /* 0x000fe40003fe0100 */
[----:B------:R-:W-:-:S05]  /*0790*/  SEL R21, R21, 0x63400000, !P0 ;  /* 0x6340000015157807 */ /* 0x000fca0004000000 */
[----:B------:R-:W-:-:S04]  /*07a0*/  IMAD.IADD R8, R8, 0x1, -R21 ;  /* 0x0000000108087824 */ /* 0x000fc800078e0a15 */
[----:B------:R-:W-:-:S06]  /*07b0*/  VIADD R19, R8, 0x7fe00000 ;  /* 0x7fe0000008137836 */ /* 0x000fcc0000000000 */
[----:B------:R-:W-:-:S10]  /*07c0*/  DMUL R16, R14, R18 ;  /* 0x000000120e107228 */ /* 0x000fd40000000000 */
[----:B------:R-:W-:-:S13]  /*07d0*/  FSETP.GTU.AND P0, PT, |R17|, 1.469367938527859385e-39, PT ;  /* 0x001000001100780b */ /* 0x000fda0003f0c200 */
[----:B------:R-:W-:Y:S05]  /*07e0*/  @P0 BRA `(.L_x_7) ;  /* 0x0000000000940947 */ /* 0x000fea0003800000 */
[----:B------:R-:W-:Y:S01]  /*07f0*/  DFMA R2, R14, -R12, R2 ;  /* 0x8000000c0e02722b */ /* 0x000fe20000000002 */
[----:B------:R-:W-:-:S09]  /*0800*/  IMAD.MOV.U32 R18, RZ, RZ, RZ ;  /* 0x000000ffff127224 */ /* 0x000fd200078e00ff */
[C---:B------:R-:W-:Y:S02]  /*0810*/  FSETP.NEU.AND P0, PT, R3.reuse, RZ, PT ;  /* 0x000000ff0300720b */ /* 0x040fe40003f0d000 */
[----:B------:R-:W-:-:S04]  /*0820*/  LOP3.LUT R11, R3, 0x80000000, R11, 0x48, !PT ;  /* 0x80000000030b7812 */ /* 0x000fc800078e480b */
[----:B------:R-:W-:-:S07]  /*0830*/  LOP3.LUT R19, R11, R19, RZ, 0xfc, !PT ;  /* 0x000000130b137212 */ /* 0x000fce00078efcff */
[----:B------:R-:W-:Y:S05]  /*0840*/  @!P0 BRA `(.L_x_7) ;  /* 0x00000000007c8947 */ /* 0x000fea0003800000 */
[----:B------:R-:W-:Y:S02]  /*0850*/  IMAD.MOV R3, RZ, RZ, -R8 ;  /* 0x000000ffff037224 */ /* 0x000fe400078e0a08 */
[----:B------:R-:W-:-:S06]  /*0860*/  IMAD.MOV.U32 R2, RZ, RZ, RZ ;  /* 0x000000ffff027224 */ /* 0x000fcc00078e00ff */
[----:B------:R-:W-:Y:S02]  /*0870*/  DFMA R2, R16, -R2, R14 ;  /* 0x800000021002722b */ /* 0x000fe4000000000e */
[----:B------:R-:W-:-:S04]  /*0880*/  DMUL.RP R14, R14, R18 ;  /* 0x000000120e0e7228 */ /* 0x000fc80000008000 */
[----:B------:R-:W-:-:S04]  /*0890*/  IADD3 R2, PT, PT, -R8, -0x43300000, RZ ;  /* 0xbcd0000008027810 */ /* 0x000fc80007ffe1ff */
[----:B------:R-:W-:Y:S02]  /*08a0*/  FSETP.NEU.AND P0, PT, |R3|, R2, PT ;  /* 0x000000020300720b */ /* 0x000fe40003f0d200 */
[----:B------:R-:W-:Y:S02]  /*08b0*/  LOP3.LUT R11, R15, R11, RZ, 0x3c, !PT ;  /* 0x0000000b0f0b7212 */ /* 0x000fe400078e3cff */
[----:B------:R-:W-:Y:S02]  /*08c0*/  FSEL R16, R14, R16, !P0 ;  /* 0x000000100e107208 */ /* 0x000fe40004000000 */
[----:B------:R-:W-:Y:S01]  /*08d0*/  FSEL R17, R11, R17, !P0 ;  /* 0x000000110b117208 */ /* 0x000fe20004000000 */
[----:B------:R-:W-:Y:S06]  /*08e0*/  BRA `(.L_x_7) ;  /* 0x0000000000547947 */ /* 0x000fec0003800000 */
.L_x_6:
[----:B------:R-:W-:-:S14]  /*08f0*/  DSETP.NAN.AND P0, PT, R8, R8, PT ;  /* 0x000000080800722a */ /* 0x000fdc0003f08000 */
[----:B------:R-:W-:Y:S05]  /*0900*/  @P0 BRA `(.L_x_8) ;  /* 0x0000000000440947 */ /* 0x000fea0003800000 */
[----:B------:R-:W-:-:S14]  /*0910*/  DSETP.NAN.AND P0, PT, R10, R10, PT ;  /* 0x0000000a0a00722a */ /* 0x000fdc0003f08000 */
[----:B------:R-:W-:Y:S05]  /*0920*/  @P0 BRA `(.L_x_9) ;  /* 0x0000000000300947 */ /* 0x000fea0003800000 */
[----:B------:R-:W-:Y:S01]  /*0930*/  ISETP.NE.AND P0, PT, R22, R23, PT ;  /* 0x000000171600720c */ /* 0x000fe20003f05270 */
[----:B------:R-:W-:Y:S02]  /*0940*/  IMAD.MOV.U32 R16, RZ, RZ, 0x0 ;  /* 0x00000000ff107424 */ /* 0x000fe400078e00ff */
[----:B------:R-:W-:-:S10]  /*0950*/  IMAD.MOV.U32 R17, RZ, RZ, -0x80000 ;  /* 0xfff80000ff117424 */ /* 0x000fd400078e00ff */
[----:B------:R-:W-:Y:S05]  /*0960*/  @!P0 BRA `(.L_x_7) ;  /* 0x0000000000348947 */ /* 0x000fea0003800000 */
[----:B------:R-:W-:Y:S02]  /*0970*/  ISETP.NE.AND P0, PT, R22, 0x7ff00000, PT ;  /* 0x7ff000001600780c */ /* 0x000fe40003f05270 */
[----:B------:R-:W-:Y:S02]  /*0980*/  LOP3.LUT R17, R9, 0x80000000, R11, 0x48, !PT ;  /* 0x8000000009117812 */ /* 0x000fe400078e480b */
[----:B------:R-:W-:-:S13]  /*0990*/  ISETP.EQ.OR P0, PT, R23, RZ, !P0 ;  /* 0x000000ff1700720c */ /* 0x000fda0004702670 */
[----:B------:R-:W-:Y:S01]  /*09a0*/  @P0 LOP3.LUT R2, R17, 0x7ff00000, RZ, 0xfc, !PT ;  /* 0x7ff0000011020812 */ /* 0x000fe200078efcff */
[----:B------:R-:W-:Y:S02]  /*09b0*/  @!P0 IMAD.MOV.U32 R16, RZ, RZ, RZ ;  /* 0x000000ffff108224 */ /* 0x000fe400078e00ff */
[----:B------:R-:W-:Y:S02]  /*09c0*/  @P0 IMAD.MOV.U32 R16, RZ, RZ, RZ ;  /* 0x000000ffff100224 */ /* 0x000fe400078e00ff */
[----:B------:R-:W-:Y:S01]  /*09d0*/  @P0 IMAD.MOV.U32 R17, RZ, RZ, R2 ;  /* 0x000000ffff110224 */ /* 0x000fe200078e0002 */
[----:B------:R-:W-:Y:S06]  /*09e0*/  BRA `(.L_x_7) ;  /* 0x0000000000147947 */ /* 0x000fec0003800000 */
.L_x_9:
[----:B------:R-:W-:Y:S01]  /*09f0*/  LOP3.LUT R17, R11, 0x80000, RZ, 0xfc, !PT ;  /* 0x000800000b117812 */ /* 0x000fe200078efcff */
[----:B------:R-:W-:Y:S01]  /*0a00*/  IMAD.MOV.U32 R16, RZ, RZ, R10 ;  /* 0x000000ffff107224 */ /* 0x000fe200078e000a */
[----:B------:R-:W-:Y:S06]  /*0a10*/  BRA `(.L_x_7) ;  /* 0x0000000000087947 */ /* 0x000fec0003800000 */
.L_x_8:
[----:B------:R-:W-:Y:S01]  /*0a20*/  LOP3.LUT R17, R9, 0x80000, RZ, 0xfc, !PT ;  /* 0x0008000009117812 */ /* 0x000fe200078efcff */
[----:B------:R-:W-:-:S07]  /*0a30*/  IMAD.MOV.U32 R16, RZ, RZ, R8 ;  /* 0x000000ffff107224 */ /* 0x000fce00078e0008 */
.L_x_7:
[----:B------:R-:W-:Y:S02]  /*0a40*/  IMAD.MOV.U32 R2, RZ, RZ, R0 ;  /* 0x000000ffff027224 */ /* 0x000fe400078e0000 */
[----:B------:R-:W-:-:S04]  /*0a50*/  IMAD.MOV.U32 R3, RZ, RZ, 0x0 ;  /* 0x00000000ff037424 */ /* 0x000fc800078e00ff */
[----:B------:R-:W-:Y:S05]  /*0a60*/  RET.REL.NODEC R2 `(_Z14diag_normalizePdS_ii) ;  /* 0xfffffff402647950 */ /* 0x000fea0003c3ffff */
.L_x_10:
        /* <DEDUP_REMOVED lines=9> */
.L_x_27:


//--------------------- .text._Z16nodiag_normalizePdS_ii --------------------------
	.section	.text._Z16nodiag_normalizePdS_ii,"ax",@progbits
	.align	128
        .global         _Z16nodiag_normalizePdS_ii
        .type           _Z16nodiag_normalizePdS_ii,@function
        .size           _Z16nodiag_normalizePdS_ii,(.L_x_28 - _Z16nodiag_normalizePdS_ii)
        .other          _Z16nodiag_normalizePdS_ii,@"STO_CUDA_ENTRY STV_DEFAULT"
_Z16nodiag_normalizePdS_ii:
.text._Z16nodiag_normalizePdS_ii:
        /* <DEDUP_REMOVED lines=13> */
[----:B------:R-:W0:Y:S01]  /*00d0*/  LDC R14, c[0x0][0x394] ;  /* 0x0000e500ff0e7b82 */ /* 0x000e220000000800 */
[----:B------:R-:W-:-:S04]  /*00e0*/  ISETP.NE.AND P0, PT, R0, R3, PT ;  /* 0x000000030000720c */ /* 0x000fc80003f05270 */
[----:B0-----:R-:W-:-:S13]  /*00f0*/  ISETP.NE.OR P0, PT, R0, R14, !P0 ;  /* 0x0000000e0000720c */ /* 0x001fda0004705670 */
[----:B------:R-:W-:Y:S05]  /*0100*/  @P0 EXIT ;  /* 0x000000000000094d */ /* 0x000fea0003800000 */
[----:B------:R-:W0:Y:S01]  /*0110*/  LDC.64 R4, c[0x0][0x380] ;  /* 0x0000e000ff047b82 */ /* 0x000e220000000a00 */
[----:B------:R-:W1:Y:S01]  /*0120*/  LDCU.64 UR4, c[0x0][0x358] ;  /* 0x00006b00ff0477ac */ /* 0x000e620008000a00 */
[----:B------:R-:W-:-:S04]  /*0130*/  IMAD R7, R14, UR6, R14 ;  /* 0x000000060e077c24 */ /* 0x000fc8000f8e020e */
[----:B0-----:R-:W-:Y:S02]  /*0140*/  IMAD.WIDE R4, R7, 0x8, R4 ;  /* 0x0000000807047825 */ /* 0x001fe400078e0204 */
[----:B------:R-:W0:Y:S03]  /*0150*/  LDC.64 R6, c[0x0][0x388] ;  /* 0x0000e200ff067b82 */ /* 0x000e260000000a00 */
[----:B-1----:R-:W2:Y:S01]  /*0160*/  LDG.E.64 R8, desc[UR4][R4.64] ;  /* 0x0000000404087981 */ /* 0x002ea2000c1e1b00 */
[----:B------:R-:W-:-:S04]  /*0170*/  IMAD R14, R14, UR6, R3 ;  /* 0x000000060e0e7c24 */ /* 0x000fc8000f8e0203 */
[----:B0-----:R-:W-:-:S05]  /*0180*/  IMAD.WIDE R6, R14, 0x8, R6 ;  /* 0x000000080e067825 */ /* 0x001fca00078e0206 */
[----:B------:R-:W3:Y:S01]  /*0190*/  LDG.E.64 R10, desc[UR4][R6.64] ;  /* 0x00000004060a7981 */ /* 0x000ee2000c1e1b00 */
[----:B------:R-:W-:Y:S01]  /*01a0*/  IMAD.MOV.U32 R2, RZ, RZ, 0x1 ;  /* 0x00000001ff027424 */ /* 0x000fe200078e00ff */
[----:B------:R-:W-:Y:S01]  /*01b0*/  BSSY.RECONVERGENT B0, `(.L_x_11) ;  /* 0x0000012000007945 */ /* 0x000fe20003800200 */
[----:B--2---:R-:W0:Y:S04]  /*01c0*/  MUFU.RCP64H R3, R9 ;  /* 0x0000000900037308 */ /* 0x004e280000001800 */
[----:B0-----:R-:W-:-:S08]  /*01d0*/  DFMA R12, -R8, R2, 1 ;  /* 0x3ff00000080c742b */ /* 0x001fd00000000102 */
[----:B------:R-:W-:Y:S01]  /*01e0*/  DFMA R12, R12, R12, R12 ;  /* 0x0000000c0c0c722b */ /* 0x000fe2000000000c */
[----:B---3--:R-:W-:-:S07]  /*01f0*/  FSETP.GEU.AND P1, PT, |R11|, 6.5827683646048100446e-37, PT ;  /* 0x036000000b00780b */ /* 0x008fce0003f2e200 */
        /* <DEDUP_REMOVED lines=9> */
[----:B------:R-:W-:-:S07]  /*0290*/  MOV R0, 0x2b0 ;  /* 0x000002b000007802 */ /* 0x000fce0000000f00 */
[----:B------:R-:W-:Y:S05]  /*02a0*/  CALL.REL.NOINC `($__internal_1_$__cuda_sm20_div_rn_f64_full) ;  /* 0x0000000000887944 */ /* 0x000fea0003c00000 */
[----:B------:R-:W-:Y:S02]  /*02b0*/  IMAD.MOV.U32 R2, RZ, RZ, R16 ;  /* 0x000000ffff027224 */ /* 0x000fe400078e0010 */
[----:B------:R-:W-:-:S07]  /*02c0*/  IMAD.MOV.U32 R3, RZ, RZ, R17 ;  /* 0x000000ffff037224 */ /* 0x000fce00078e0011 */
.L_x_12:
[----:B------:R-:W-:Y:S05]  /*02d0*/  BSYNC.RECONVERGENT B0 ;  /* 0x0000000000007941 */ /* 0x000fea0003800200 */
.L_x_11:
[----:B------:R0:W-:Y:S01]  /*02e0*/  STG.E.64 desc[UR4][R6.64], R2 ;  /* 0x0000000206007986 */ /* 0x0001e2000c101b04 */
[----:B------:R-:W1:Y:S03]  /*02f0*/  LDC.64 R8, c[0x0][0x380] ;  /* 0x0000e000ff087b82 */ /* 0x000e660000000a00 */
[----:B------:R-:W2:Y:S01]  /*0300*/  LDG.E.64 R4, desc[UR4][R4.64] ;  /* 0x0000000404047981 */ /* 0x000ea2000c1e1b00 */
[----:B-1----:R-:W-:-:S05]  /*0310*/  IMAD.WIDE R14, R14, 0x8, R8 ;  /* 0x000000080e0e7825 */ /* 0x002fca00078e0208 */
[----:B------:R-:W3:Y:S01]  /*0320*/  LDG.E.64 R8, desc[UR4][R14.64] ;  /* 0x000000040e087981 */ /* 0x000ee2000c1e1b00 */
[----:B------:R-:W-:Y:S01]  /*0330*/  IMAD.MOV.U32 R10, RZ, RZ, 0x1 ;  /* 0x00000001ff0a7424 */ /* 0x000fe200078e00ff */
[----:B------:R-:W-:Y:S01]  /*0340*/  BSSY.RECONVERGENT B0, `(.L_x_13) ;  /* 0x0000016000007945 */ /* 0x000fe20003800200 */
[----:B--2---:R-:W1:Y:S04]  /*0350*/  MUFU.RCP64H R11, R5 ;  /* 0x00000005000b7308 */ /* 0x004e680000001800 */
[----:B-1----:R-:W-:-:S08]  /*0360*/  DFMA R12, -R4, R10, 1 ;  /* 0x3ff00000040c742b */ /* 0x002fd0000000010a */
[----:B------:R-:W-:Y:S01]  /*0370*/  DFMA R12, R12, R12, R12 ;  /* 0x0000000c0c0c722b */ /* 0x000fe2000000000c */
[----:B---3--:R-:W-:-:S07]  /*0380*/  FSETP.GEU.AND P1, PT, |R9|, 6.5827683646048100446e-37, PT ;  /* 0x036000000900780b */ /* 0x008fce0003f2e200 */
[----:B------:R-:W-:-:S08]  /*0390*/  DFMA R12, R10, R12, R10 ;  /* 0x0000000c0a0c722b */ /* 0x000fd0000000000a */
[----:B------:R-:W-:-:S08]  /*03a0*/  DFMA R10, -R4, R12, 1 ;  /* 0x3ff00000040a742b */ /* 0x000fd0000000010c */
[----:B------:R-:W-:-:S08]  /*03b0*/  DFMA R10, R12, R10, R12 ;  /* 0x0000000a0c0a722b */ /* 0x000fd0000000000c */
[----:B0-----:R-:W-:-:S08]  /*03c0*/  DMUL R2, R8, R10 ;  /* 0x0000000a08027228 */ /* 0x001fd00000000000 */
        /* <DEDUP_REMOVED lines=8> */
[----:B------:R-:W-:Y:S02]  /*0450*/  IMAD.MOV.U32 R8, RZ, RZ, R4 ;  /* 0x000000ffff087224 */ /* 0x000fe400078e0004 */
[----:B------:R-:W-:-:S07]  /*0460*/  IMAD.MOV.U32 R9, RZ, RZ, R5 ;  /* 0x000000ffff097224 */ /* 0x000fce00078e0005 */
[----:B------:R-:W-:Y:S05]  /*0470*/  CALL.REL.NOINC `($__internal_1_$__cuda_sm20_div_rn_f64_full) ;  /* 0x0000000000147944 */ /* 0x000fea0003c00000 */
[----:B------:R-:W-:Y:S02]  /*0480*/  IMAD.MOV.U32 R2, RZ, RZ, R16 ;  /* 0x000000ffff027224 */ /* 0x000fe400078e0010 */
[----:B------:R-:W-:-:S07]  /*0490*/  IMAD.MOV.U32 R3, RZ, RZ, R17 ;  /* 0x000000ffff037224 */ /* 0x000fce00078e0011 */
.L_x_14:
[----:B------:R-:W-:Y:S05]  /*04a0*/  BSYNC.RECONVERGENT B0 ;  /* 0x0000000000007941 */ /* 0x000fea0003800200 */
.L_x_13:
[----:B------:R-:W-:Y:S01]  /*04b0*/  STG.E.64 desc[UR4][R14.64], R2 ;  /* 0x000000020e007986 */ /* 0x000fe2000c101b04 */
[----:B------:R-:W-:Y:S05]  /*04c0*/  EXIT ;  /* 0x000000000000794d */ /* 0x000fea0003800000 */
        .weak           $__internal_1_$__cuda_sm20_div_rn_f64_full
        .type           $__internal_1_$__cuda_sm20_div_rn_f64_full,@function
        .size           $__internal_1_$__cuda_sm20_div_rn_f64_full,(.L_x_28 - $__internal_1_$__cuda_sm20_div_rn_f64_full)
$__internal_1_$__cuda_sm20_div_rn_f64_full:
[C---:B------:R-:W-:Y:S01]  /*04d0*/  FSETP.GEU.AND P0, PT, |R9|.reuse, 1.469367938527859385e-39, PT ;  /* 0x001000000900780b */ /* 0x040fe20003f0e200 */
[----:B------:R-:W-:Y:S01]  /*04e0*/  IMAD.MOV.U32 R18, RZ, RZ, 0x1 ;  /* 0x00000001ff127424 */ /* 0x000fe200078e00ff */
[----:B------:R-:W-:Y:S01]  /*04f0*/  LOP3.LUT R2, R9, 0x800fffff, RZ, 0xc0, !PT ;  /* 0x800fffff09027812 */ /* 0x000fe200078ec0ff */
[----:B------:R-:W-:Y:S01]  /*0500*/  BSSY.RECONVERGENT B1, `(.L_x_15) ;  /* 0x0000054000017945 */ /* 0x000fe20003800200 */
[C---:B------:R-:W-:Y:S02]  /*0510*/  FSETP.GEU.AND P2, PT, |R11|.reuse, 1.469367938527859385e-39, PT ;  /* 0x001000000b00780b */ /* 0x040fe40003f4e200 */
[----:B------:R-:W-:Y:S01]  /*0520*/  LOP3.LUT R3, R2, 0x3ff00000, RZ, 0xfc, !PT ;  /* 0x3ff0000002037812 */ /* 0x000fe200078efcff */
[----:B------:R-:W-:Y:S01]  /*0530*/  IMAD.MOV.U32 R2, RZ, RZ, R8 ;  /* 0x000000ffff027224 */ /* 0x000fe200078e0008 */
[----:B------:R-:W-:Y:S02]  /*0540*/  LOP3.LUT R16, R11, 0x7ff00000, RZ, 0xc0, !PT ;  /* 0x7ff000000b107812 */ /* 0x000fe400078ec0ff */
[----:B------:R-:W-:-:S03]  /*0550*/  LOP3.LUT R25, R9, 0x7ff00000, RZ, 0xc0, !PT ;  /* 0x7ff0000009197812 */ /* 0x000fc600078ec0ff */
[----:B------:R-:W-:Y:S01]  /*0560*/  @!P0 DMUL R2, R8, 8.98846567431157953865e+307 ;  /* 0x7fe0000008028828 */ /* 0x000fe20000000000 */
[C---:B------:R-:W-:Y:S01]  /*0570*/  ISETP.GE.U32.AND P1, PT, R16.reuse, R25, PT ;  /* 0x000000191000720c */ /* 0x040fe20003f26070 */
[----:B------:R-:W-:Y:S02]  /*0580*/  IMAD.MOV.U32 R24, RZ, RZ, R16 ;  /* 0x000000ffff187224 */ /* 0x000fe400078e0010 */
[----:B------:R-:W-:Y:S02]  /*0590*/  @!P2 LOP3.LUT R17, R9, 0x7ff00000, RZ, 0xc0, !PT ;  /* 0x7ff000000911a812 */ /* 0x000fe400078ec0ff */
[----:B------:R-:W0:Y:S02]  /*05a0*/  MUFU.RCP64H R19, R3 ;  /* 0x0000000300137308 */ /* 0x000e240000001800 */
[----:B------:R-:W-:Y:S01]  /*05b0*/  @!P2 ISETP.GE.U32.AND P3, PT, R16, R17, PT ;  /* 0x000000111000a20c */ /* 0x000fe20003f66070 */
[----:B------:R-:W-:Y:S01]  /*05c0*/  IMAD.MOV.U32 R17, RZ, RZ, 0x1ca00000 ;  /* 0x1ca00000ff117424 */ /* 0x000fe200078e00ff */
[----:B------:R-:W-:-:S04]  /*05d0*/  @!P0 LOP3.LUT R25, R3, 0x7ff00000, RZ, 0xc0, !PT ;  /* 0x7ff0000003198812 */ /* 0x000fc800078ec0ff */
[----:B------:R-:W-:-:S04]  /*05e0*/  @!P2 SEL R21, R17, 0x63400000, !P3 ;  /* 0x634000001115a807 */ /* 0x000fc80005800000 */
[----:B------:R-:W-:-:S04]  /*05f0*/  @!P2 LOP3.LUT R22, R21, 0x80000000, R11, 0xf8, !PT ;  /* 0x800000001516a812 */ /* 0x000fc800078ef80b */
[----:B------:R-:W-:Y:S01]  /*0600*/  @!P2 LOP3.LUT R23, R22, 0x100000, RZ, 0xfc, !PT ;  /* 0x001000001617a812 */ /* 0x000fe200078efcff */
[----:B0-----:R-:W-:Y:S01]  /*0610*/  DFMA R12, R18, -R2, 1 ;  /* 0x3ff00000120c742b */ /* 0x001fe20000000802 */
[----:B------:R-:W-:-:S07]  /*0620*/  @!P2 IMAD.MOV.U32 R22, RZ, RZ, RZ ;  /* 0x000000ffff16a224 */ /* 0x000fce00078e00ff */
[----:B------:R-:W-:-:S08]  /*0630*/  DFMA R12, R12, R12, R12 ;  /* 0x0000000c0c0c722b */ /* 0x000fd0000000000c */
[----:B------:R-:W-:Y:S01]  /*0640*/  DFMA R18, R18, R12, R18 ;  /* 0x0000000c1212722b */ /* 0x000fe20000000012 */
[----:B------:R-:W-:Y:S01]  /*0650*/  SEL R13, R17, 0x63400000, !P1 ;  /* 0x63400000110d7807 */ /* 0x000fe20004800000 */
[----:B------:R-:W-:-:S03]  /*0660*/  IMAD.MOV.U32 R12, RZ, RZ, R10 ;  /* 0x000000ffff0c7224 */ /* 0x000fc600078e000a */
[----:B------:R-:W-:-:S03]  /*0670*/  LOP3.LUT R13, R13, 0x800fffff, R11, 0xf8, !PT ;  /* 0x800fffff0d0d7812 */ /* 0x000fc600078ef80b */
[----:B------:R-:W-:-:S03]  /*0680*/  DFMA R20, R18, -R2, 1 ;  /* 0x3ff000001214742b */ /* 0x000fc60000000802 */
[----:B------:R-:W-:-:S05]  /*0690*/  @!P2 DFMA R12, R12, 2, -R22 ;  /* 0x400000000c0ca82b */ /* 0x000fca0000000816 */
[----:B------:R-:W-:-:S05]  /*06a0*/  DFMA R20, R18, R20, R18 ;  /* 0x000000141214722b */ /* 0x000fca0000000012 */
[----:B------:R-:W-:-:S03]  /*06b0*/  @!P2 LOP3.LUT R24, R13, 0x7ff00000, RZ, 0xc0, !PT ;  /* 0x7ff000000d18a812 */ /* 0x000fc600078ec0ff */
[----:B------:R-:W-:Y:S02]  /*06c0*/  DMUL R18, R20, R12 ;  /* 0x0000000c14127228 */ /* 0x000fe40000000000 */
[----:B------:R-:W-:-:S05]  /*06d0*/  VIADD R26, R24, 0xffffffff ;  /* 0xffffffff181a7836 */ /* 0x000fca0000000000 */
[----:B------:R-:W-:Y:S01]  /*06e0*/  ISETP.GT.U32.AND P0, PT, R26, 0x7feffffe, PT ;  /* 0x7feffffe1a00780c */ /* 0x000fe20003f04070 */
[----:B------:R-:W-:Y:S01]  /*06f0*/  VIADD R26, R25, 0xffffffff ;  /* 0xffffffff191a7836 */ /* 0x000fe20000000000 */
[----:B------:R-:W-:-:S04]  /*0700*/  DFMA R22, R18, -R2, R12 ;  /* 0x800000021216722b */ /* 0x000fc8000000000c */
[----:B------:R-:W-:-:S04]  /*0710*/  ISETP.GT.U32.OR P0, PT, R26, 0x7feffffe, P0 ;  /* 0x7feffffe1a00780c */ /* 0x000fc80000704470 */
[----:B------:R-:W-:-:S09]  /*0720*/  DFMA R22, R20, R22, R18 ;  /* 0x000000161416722b */ /* 0x000fd20000000012 */
[----:B------:R-:W-:Y:S05]  /*0730*/  @P0 BRA `(.L_x_16) ;  /* 0x00000000006c0947 */ /* 0x000fea0003800000 */
        /* <DEDUP_REMOVED lines=17> */
[----:B------:R-:W-:Y:S01]  /*0850*/  IMAD.MOV R3, RZ, RZ, -R10 ;  /* 0x000000ffff037224 */ /* 0x000fe200078e0a0a */
[----:B------:R-:W-:Y:S01]  /*0860*/  DMUL.RP R18, R22, R18 ;  /* 0x0000001216127228 */ /* 0x000fe20000008000 */
[----:B------:R-:W-:-:S06]  /*0870*/  IMAD.MOV.U32 R2, RZ, RZ, RZ ;  /* 0x000000ffff027224 */ /* 0x000fcc00078e00ff */
[----:B------:R-:W-:-:S03]  /*0880*/  DFMA R2, R16, -R2, R22 ;  /* 0x800000021002722b */ /* 0x000fc60000000016 */
[----:B------:R-:W-:-:S03]  /*0890*/  LOP3.LUT R9, R19, R9, RZ, 0x3c, !PT ;  /* 0x0000000913097212 */ /* 0x000fc600078e3cff */
[----:B------:R-:W-:-:S04]  /*08a0*/  IADD3 R2, PT, PT, -R10, -0x43300000, RZ ;  /* 0xbcd000000a027810 */ /* 0x000fc80007ffe1ff */
[----:B------:R-:W-:-:S04]  /*08b0*/  FSETP.NEU.AND P0, PT, |R3|, R2, PT ;  /* 0x000000020300720b */ /* 0x000fc80003f0d200 */
[----:B------:R-:W-:Y:S02]  /*08c0*/  FSEL R16, R18, R16, !P0 ;  /* 0x0000001012107208 */ /* 0x000fe40004000000 */
[----:B------:R-:W-:Y:S01]  /*08d0*/  FSEL R17, R9, R17, !P0 ;  /* 0x0000001109117208 */ /* 0x000fe20004000000 */
[----:B------:R-:W-:Y:S06]  /*08e0*/  BRA `(.L_x_17) ;  /* 0x0000000000547947 */ /* 0x000fec0003800000 */
.L_x_16:
        /* <DEDUP_REMOVED lines=16> */
.L_x_19:
[----:B------:R-:W-:Y:S01]  /*09f0*/  LOP3.LUT R17, R9, 0x80000, RZ, 0xfc, !PT ;  /* 0x0008000009117812 */ /* 0x000fe200078efcff */
[----:B------:R-:W-:Y:S01]  /*0a00*/  IMAD.MOV.U32 R16, RZ, RZ, R8 ;  /* 0x000000ffff107224 */ /* 0x000fe200078e0008 */
[----:B------:R-:W-:Y:S06]  /*0a10*/  BRA `(.L_x_17) ;  /* 0x0000000000087947 */ /* 0x000fec0003800000 */
.L_x_18:
[----:B------:R-:W-:Y:S01]  /*0a20*/  LOP3.LUT R17, R11, 0x80000, RZ, 0xfc, !PT ;  /* 0x000800000b117812 */ /* 0x000fe200078efcff */
[----:B------:R-:W-:-:S07]  /*0a30*/  IMAD.MOV.U32 R16, RZ, RZ, R10 ;  /* 0x000000ffff107224 */ /* 0x000fce00078e000a */
.L_x_17:
[----:B------:R-:W-:Y:S05]  /*0a40*/  BSYNC.RECONVERGENT B1 ;  /* 0x0000000000017941 */ /* 0x000fea0003800200 */
.L_x_15:
[----:B------:R-:W-:Y:S02]  /*0a50*/  IMAD.MOV.U32 R2, RZ, RZ, R0 ;  /* 0x000000ffff027224 */ /* 0x000fe400078e0000 */
[----:B------:R-:W-:-:S04]  /*0a60*/  IMAD.MOV.U32 R3, RZ, RZ, 0x0 ;  /* 0x00000000ff037424 */ /* 0x000fc800078e00ff */
[----:B------:R-:W-:Y:S05]  /*0a70*/  RET.REL.NODEC R2 `(_Z16nodiag_normalizePdS_ii) ;  /* 0xfffffff402607950 */ /* 0x000fea0003c3ffff */
.L_x_20:
        /* <DEDUP_REMOVED lines=16> */
.L_x_28:


//--------------------- .text._Z9matrixMulPdS_S_iii --------------------------
	.section	.text._Z9matrixMulPdS_S_iii,"ax",@progbits
	.align	128
        .global         _Z9matrixMulPdS_S_iii
        .type           _Z9matrixMulPdS_S_iii,@function
        .size           _Z9matrixMulPdS_S_iii,(.L_x_34 - _Z9matrixMulPdS_S_iii)
        .other          _Z9matrixMulPdS_S_iii,@"STO_CUDA_ENTRY STV_DEFAULT"
_Z9matrixMulPdS_S_iii:
.text._Z9matrixMulPdS_S_iii:
[----:B------:R-:W-:Y:S01]  /*0000*/  LDC R1, c[0x0][0x37c] ;  /* 0x0000df00ff017b82 */ /* 0x000fe20000000800 */
[----:B------:R-:W0:Y:S07]  /*0010*/  S2R R2, SR_TID.Y ;  /* 0x0000000000027919 */ /* 0x000e2e0000002200 */
[----:B------:R-:W1:Y:S01]  /*0020*/  LDC R6, c[0x0][0x360] ;  /* 0x0000d800ff067b82 */ /* 0x000e620000000800 */
[----:B------:R-:W1:Y:S07]  /*0030*/  S2R R7, SR_TID.X ;  /* 0x0000000000077919 */ /* 0x000e6e0000002100 */
[----:B------:R-:W0:Y:S08]  /*0040*/  S2UR UR5, SR_CTAID.Y ;  /* 0x00000000000579c3 */ /* 0x000e300000002600 */
[----:B------:R-:W0:Y:S08]  /*0050*/  LDC R3, c[0x0][0x364] ;  /* 0x0000d900ff037b82 */ /* 0x000e300000000800 */
[----:B------:R-:W1:Y:S08]  /*0060*/  S2UR UR4, SR_CTAID.X ;  /* 0x00000000000479c3 */ /* 0x000e700000002500 */
[----:B------:R-:W2:Y:S08]  /*0070*/  LDC.64 R4, c[0x0][0x398] ;  /* 0x0000e600ff047b82 */ /* 0x000eb00000000a00 */
[----:B------:R-:W3:Y:S01]  /*0080*/  LDC R0, c[0x0][0x3a0] ;  /* 0x0000e800ff007b82 */ /* 0x000ee20000000800 */
[----:B0-----:R-:W-:-:S02]  /*0090*/  IMAD R3, R3, UR5, R2 ;  /* 0x0000000503037c24 */ /* 0x001fc4000f8e0202 */
[----:B-1----:R-:W-:-:S03]  /*00a0*/  IMAD R6, R6, UR4, R7 ;  /* 0x0000000406067c24 */ /* 0x002fc6000f8e0207 */
[----:B--2---:R-:W-:-:S04]  /*00b0*/  ISETP.GE.AND P0, PT, R3, R4, PT ;  /* 0x000000040300720c */ /* 0x004fc80003f06270 */
[----:B------:R-:W-:-:S04]  /*00c0*/  ISETP.GE.OR P0, PT, R6, R5, P0 ;  /* 0x000000050600720c */ /* 0x000fc80000706670 */
[----:B---3--:R-:W-:-:S13]  /*00d0*/  ISETP.LT.OR P0, PT, R0, 0x1, P0 ;  /* 0x000000010000780c */ /* 0x008fda0000701670 */
[----:B------:R-:W-:Y:S05]  /*00e0*/  @P0 EXIT ;  /* 0x000000000000094d */ /* 0x000fea0003800000 */
[----:B------:R-:W0:Y:S01]  /*00f0*/  LDC.64 R10, c[0x0][0x390] ;  /* 0x0000e400ff0a7b82 */ /* 0x000e220000000a00 */
[----:B------:R-:W1:Y:S01]  /*0100*/  LDCU.64 UR6, c[0x0][0x358] ;  /* 0x00006b00ff0677ac */ /* 0x000e620008000a00 */
[----:B------:R-:W-:Y:S01]  /*0110*/  ISETP.GE.U32.AND P1, PT, R0, 0x8, PT ;  /* 0x000000080000780c */ /* 0x000fe20003f26070 */
[----:B------:R-:W-:Y:S01]  /*0120*/  IMAD R5, R6, R4, R3 ;  /* 0x0000000406057224 */ /* 0x000fe200078e0203 */
[----:B------:R-:W-:-:S04]  /*0130*/  LOP3.LUT R2, R0, 0x7, RZ, 0xc0, !PT ;  /* 0x0000000700027812 */ /* 0x000fc800078ec0ff */
[----:B------:R-:W-:Y:S01]  /*0140*/  ISETP.NE.AND P0, PT, R2, RZ, PT ;  /* 0x000000ff0200720c */ /* 0x000fe20003f05270 */
[----:B0-----:R-:W-:-:S04]  /*0150*/  IMAD.WIDE R10, R5, 0x8, R10 ;  /* 0x00000008050a7825 */ /* 0x001fc800078e020a */
[----:B------:R-:W-:Y:S01]  /*0160*/  IMAD R5, R6, R0, RZ ;  /* 0x0000000006057224 */ /* 0x000fe200078e02ff */
[----:B-1----:R0:W5:Y:S01]  /*0170*/  LDG.E.64 R16, desc[UR6][R10.64] ;  /* 0x000000060a107981 */ /* 0x002162000c1e1b00 */
[----:B------:R-:W-:Y:S01]  /*0180*/  HFMA2 R6, -RZ, RZ, 0, 0 ;  /* 0x00000000ff067431 */ /* 0x000fe200000001ff */
[----:B------:R-:W-:Y:S06]  /*0190*/  @!P1 BRA `(.L_x_21) ;  /* 0x0000000000e09947 */ /* 0x000fec0003800000 */
[----:B------:R-:W1:Y:S01]  /*01a0*/  LDCU.64 UR4, c[0x0][0x380] ;  /* 0x00007000ff0477ac */ /* 0x000e620008000a00 */
[----:B------:R-:W-:Y:S02]  /*01b0*/  LOP3.LUT R6, R0, 0x7ffffff8, RZ, 0xc0, !PT ;  /* 0x7ffffff800067812 */ /* 0x000fe400078ec0ff */
[----:B------:R-:W-:Y:S02]  /*01c0*/  MOV R8, R5 ;  /* 0x0000000500087202 */ /* 0x000fe40000000f00 */
[----:B------:R-:W-:Y:S02]  /*01d0*/  MOV R9, R3 ;  /* 0x0000000300097202 */ /* 0x000fe40000000f00 */
[----:B------:R-:W-:Y:S01]  /*01e0*/  IADD3 R7, PT, PT, -R6, RZ, RZ ;  /* 0x000000ff06077210 */ /* 0x000fe20007ffe1ff */
[----:B-1----:R-:W-:-:S04]  /*01f0*/  UIADD3 UR4, UP0, UPT, UR4, 0x20, URZ ;  /* 0x0000002004047890 */ /* 0x002fc8000ff1e0ff */
[----:B------:R-:W-:-:S12]  /*0200*/  UIADD3.X UR5, UPT, UPT, URZ, UR5, URZ, UP0, !UPT ;  /* 0x00000005ff057290 */ /* 0x000fd800087fe4ff */
.L_x_22:
[----:B------:R-:W1:Y:S01]  /*0210*/  LDC.64 R20, c[0x0][0x388] ;  /* 0x0000e200ff147b82 */ /* 0x000e620000000a00 */
[----:B------:R-:W-:Y:S02]  /*0220*/  MOV R12, UR4 ;  /* 0x00000004000c7c02 */ /* 0x000fe40008000f00 */
[----:B------:R-:W-:-:S03]  /*0230*/  MOV R13, UR5 ;  /* 0x00000005000d7c02 */ /* 0x000fc60008000f00 */
[----:B------:R-:W-:-:S05]  /*0240*/  IMAD.WIDE R12, R8, 0x8, R12 ;  /* 0x00000008080c7825 */ /* 0x000fca00078e020c */
[----:B------:R-:W2:Y:S01]  /*0250*/  LDG.E.64 R14, desc[UR6][R12.64+-0x20] ;  /* 0xffffe0060c0e7981 */ /* 0x000ea2000c1e1b00 */
[----:B-1----:R-:W-:-:S05]  /*0260*/  IMAD.WIDE R20, R9, 0x8, R20 ;  /* 0x0000000809147825 */ /* 0x002fca00078e0214 */
[----:B---3--:R-:W2:Y:S01]  /*0270*/  LDG.E.64 R22, desc[UR6][R20.64] ;  /* 0x0000000614167981 */ /* 0x008ea2000c1e1b00 */
[----:B------:R-:W-:Y:S01]  /*0280*/  IMAD.WIDE R24, R4, 0x8, R20 ;  /* 0x0000000804187825 */ /* 0x000fe200078e0214 */
[----:B--2--5:R-:W-:-:S07]  /*0290*/  DFMA R22, R22, R14, R16 ;  /* 0x0000000e1616722b */ /* 0x024fce0000000010 */
[----:B------:R1:W-:Y:S04]  /*02a0*/  STG.E.64 desc[UR6][R10.64], R22 ;  /* 0x000000160a007986 */ /* 0x0003e8000c101b06 */
[----:B------:R-:W2:Y:S04]  /*02b0*/  LDG.E.64 R16, desc[UR6][R24.64] ;  /* 0x0000000618107981 */ /* 0x000ea8000c1e1b00 */
[----:B------:R-:W2:Y:S01]  /*02c0*/  LDG.E.64 R14, desc[UR6][R12.64+-0x18] ;  /* 0xffffe8060c0e7981 */ /* 0x000ea2000c1e1b00 */
[----:B------:R-:W-:Y:S01]  /*02d0*/  IMAD.WIDE R26, R4, 0x8, R24 ;  /* 0x00000008041a7825 */ /* 0x000fe200078e0218 */
[----:B--2---:R-:W-:-:S07]  /*02e0*/  DFMA R16, R16, R14, R22 ;  /* 0x0000000e1010722b */ /* 0x004fce0000000016 */
[----:B------:R2:W-:Y:S04]  /*02f0*/  STG.E.64 desc[UR6][R10.64], R16 ;  /* 0x000000100a007986 */ /* 0x0005e8000c101b06 */
[----:B------:R-:W3:Y:S04]  /*0300*/  LDG.E.64 R18, desc[UR6][R26.64] ;  /* 0x000000061a127981 */ /* 0x000ee8000c1e1b00 */
[----:B------:R-:W3:Y:S01]  /*0310*/  LDG.E.64 R14, desc[UR6][R12.64+-0x10] ;  /* 0xfffff0060c0e7981 */ /* 0x000ee2000c1e1b00 */
[----:B------:R-:W-:Y:S01]  /*0320*/  IMAD.WIDE R20, R4, 0x8, R26 ;  /* 0x0000000804147825 */ /* 0x000fe200078e021a */
[----:B---3--:R-:W-:-:S07]  /*0330*/  DFMA R18, R18, R14, R16 ;  /* 0x0000000e1212722b */ /* 0x008fce0000000010 */
[----:B------:R3:W-:Y:S04]  /*0340*/  STG.E.64 desc[UR6][R10.64], R18 ;  /* 0x000000120a007986 */ /* 0x0007e8000c101b06 */
[----:B-1----:R-:W4:Y:S04]  /*0350*/  LDG.E.64 R22, desc[UR6][R20.64] ;  /* 0x0000000614167981 */ /* 0x002f28000c1e1b00 */
[----:B------:R-:W4:Y:S01]  /*0360*/  LDG.E.64 R14, desc[UR6][R12.64+-0x8] ;  /* 0xfffff8060c0e7981 */ /* 0x000f22000c1e1b00 */
[----:B------:R-:W-:Y:S01]  /*0370*/  IMAD.WIDE R24, R4, 0x8, R20 ;  /* 0x0000000804187825 */ /* 0x000fe200078e0214 */
[----:B----4-:R-:W-:-:S07]  /*0380*/  DFMA R22, R22, R14, R18 ;  /* 0x0000000e1616722b */ /* 0x010fce0000000012 */
[----:B------:R1:W-:Y:S04]  /*0390*/  STG.E.64 desc[UR6][R10.64], R22 ;  /* 0x000000160a007986 */ /* 0x0003e8000c101b06 */
[----:B--2---:R-:W2:Y:S04]  /*03a0*/  LDG.E.64 R16, desc[UR6][R24.64] ;  /* 0x0000000618107981 */ /* 0x004ea8000c1e1b00 */
[----:B------:R-:W2:Y:S02]  /*03b0*/  LDG.E.64 R14, desc[UR6][R12.64] ;  /* 0x000000060c0e7981 */ /* 0x000ea4000c1e1b00 */
[----:B--2---:R-:W-:Y:S01]  /*03c0*/  DFMA R16, R16, R14, R22 ;  /* 0x0000000e1010722b */ /* 0x004fe20000000016 */
[----:B------:R-:W-:-:S06]  /*03d0*/  IMAD.WIDE R14, R4, 0x8, R24 ;  /* 0x00000008040e7825 */ /* 0x000fcc00078e0218 */
[----:B------:R2:W-:Y:S04]  /*03e0*/  STG.E.64 desc[UR6][R10.64], R16 ;  /* 0x000000100a007986 */ /* 0x0005e8000c101b06 */
[----:B---3--:R-:W3:Y:S04]  /*03f0*/  LDG.E.64 R18, desc[UR6][R14.64] ;  /* 0x000000060e127981 */ /* 0x008ee8000c1e1b00 */
[----:B------:R-:W3:Y:S02]  /*0400*/  LDG.E.64 R20, desc[UR6][R12.64+0x8] ;  /* 0x000008060c147981 */ /* 0x000ee4000c1e1b00 */
[----:B---3--:R-:W-:Y:S01]  /*0410*/  DFMA R18, R18, R20, R16 ;  /* 0x000000141212722b */ /* 0x008fe20000000010 */
[----:B------:R-:W-:-:S06]  /*0420*/  IMAD.WIDE R20, R4, 0x8, R14 ;  /* 0x0000000804147825 */ /* 0x000fcc00078e020e */
[----:B------:R3:W-:Y:S04]  /*0430*/  STG.E.64 desc[UR6][R10.64], R18 ;  /* 0x000000120a007986 */ /* 0x0007e8000c101b06 */
[----:B-1----:R-:W4:Y:S04]  /*0440*/  LDG.E.64 R22, desc[UR6][R20.64] ;  /* 0x0000000614167981 */ /* 0x002f28000c1e1b00 */
[----:B------:R-:W4:Y:S01]  /*0450*/  LDG.E.64 R24, desc[UR6][R12.64+0x10] ;  /* 0x000010060c187981 */ /* 0x000f22000c1e1b00 */
[----:B------:R-:W-:Y:S01]  /*0460*/  IADD3 R7, PT, PT, R7, 0x8, RZ ;  /* 0x0000000807077810 */ /* 0x000fe20007ffe0ff */
[----:B----4-:R-:W-:Y:S01]  /*0470*/  DFMA R22, R22, R24, R18 ;  /* 0x000000181616722b */ /* 0x010fe20000000012 */
[----:B------:R-:W-:-:S06]  /*0480*/  IMAD.WIDE R24, R4, 0x8, R20 ;  /* 0x0000000804187825 */ /* 0x000fcc00078e0214 */
[----:B------:R3:W-:Y:S04]  /*0490*/  STG.E.64 desc[UR6][R10.64], R22 ;  /* 0x000000160a007986 */ /* 0x0007e8000c101b06 */
[----:B------:R-:W4:Y:S04]  /*04a0*/  LDG.E.64 R24, desc[UR6][R24.64] ;  /* 0x0000000618187981 */ /* 0x000f28000c1e1b00 */
[----:B--2---:R-:W4:Y:S01]  /*04b0*/  LDG.E.64 R16, desc[UR6][R12.64+0x18] ;  /* 0x000018060c107981 */ /* 0x004f22000c1e1b00 */
[----:B------:R-:W-:Y:S02]  /*04c0*/  ISETP.NE.AND P1, PT, R7, RZ, PT ;  /* 0x000000ff0700720c */ /* 0x000fe40003f25270 */
[----:B------:R-:W-:-:S02]  /*04d0*/  LEA R9, R4, R9, 0x3 ;  /* 0x0000000904097211 */ /* 0x000fc400078e18ff */
[----:B------:R-:W-:Y:S01]  /*04e0*/  IADD3 R8, PT, PT, R8, 0x8, RZ ;  /* 0x0000000808087810 */ /* 0x000fe20007ffe0ff */
[----:B----4-:R-:W-:-:S07]  /*04f0*/  DFMA R16, R24, R16, R22 ;  /* 0x000000101810722b */ /* 0x010fce0000000016 */
[----:B------:R3:W-:Y:S01]  /*0500*/  STG.E.64 desc[UR6][R10.64], R16 ;  /* 0x000000100a007986 */ /* 0x0007e2000c101b06 */
[----:B------:R-:W-:Y:S05]  /*0510*/  @P1 BRA `(.L_x_22) ;  /* 0xfffffffc003c1947 */ /* 0x000fea000383ffff */
.L_x_21:
[----:B------:R-:W-:Y:S05]  /*0520*/  @!P0 EXIT ;  /* 0x000000000000894d */ /* 0x000fea0003800000 */
[----:B------:R-:W-:Y:S02]  /*0530*/  ISETP.GE.U32.AND P0, PT, R2, 0x4, PT ;  /* 0x000000040200780c */ /* 0x000fe40003f06070 */
[----:B------:R-:W-:-:S04]  /*0540*/  LOP3.LUT R7, R0, 0x3, RZ, 0xc0, !PT ;  /* 0x0000000300077812 */ /* 0x000fc800078ec0ff */
[----:B------:R-:W-:-:S07]  /*0550*/  ISETP.NE.AND P1, PT, R7, RZ, PT ;  /* 0x000000ff0700720c */ /* 0x000fce0003f25270 */
[----:B------:R-:W-:Y:S06]  /*0560*/  @!P0 BRA `(.L_x_23) ;  /* 0x0000000000688947 */ /* 0x000fec0003800000 */
[----:B------:R-:W1:Y:S01]  /*0570*/  LDC.64 R12, c[0x0][0x388] ;  /* 0x0000e200ff0c7b82 */ /* 0x000e620000000a00 */
[----:B---3--:R-:W-:Y:S01]  /*0580*/  IADD3 R19, PT, PT, R5, R6, RZ ;  /* 0x0000000605137210 */ /* 0x008fe20007ffe0ff */
[----:B------:R-:W-:-:S06]  /*0590*/  IMAD R15, R6, R4, R3 ;  /* 0x00000004060f7224 */ /* 0x000fcc00078e0203 */
[----:B------:R-:W2:Y:S01]  /*05a0*/  LDC.64 R8, c[0x0][0x380] ;  /* 0x0000e000ff087b82 */ /* 0x000ea20000000a00 */
[----:B-1----:R-:W-:-:S05]  /*05b0*/  IMAD.WIDE R12, R15, 0x8, R12 ;  /* 0x000000080f0c7825 */ /* 0x002fca00078e020c */
[----:B------:R-:W3:Y:S01]  /*05c0*/  LDG.E.64 R14, desc[UR6][R12.64] ;  /* 0x000000060c0e7981 */ /* 0x000ee2000c1e1b00 */
[----:B--2---:R-:W-:-:S05]  /*05d0*/  IMAD.WIDE R8, R19, 0x8, R8 ;  /* 0x0000000813087825 */ /* 0x004fca00078e0208 */
[----:B------:R-:W3:Y:S02]  /*05e0*/  LDG.E.64 R18, desc[UR6][R8.64] ;  /* 0x0000000608127981 */ /* 0x000ee4000c1e1b00 */
[----:B---3-5:R-:W-:Y:S01]  /*05f0*/  DFMA R14, R14, R18, R16 ;  /* 0x000000120e0e722b */ /* 0x028fe20000000010 */
[----:B------:R-:W-:-:S06]  /*0600*/  IMAD.WIDE R16, R4, 0x8, R12 ;  /* 0x0000000804107825 */ /* 0x000fcc00078e020c */
[----:B------:R1:W-:Y:S04]  /*0610*/  STG.E.64 desc[UR6][R10.64], R14 ;  /* 0x0000000e0a007986 */ /* 0x0003e8000c101b06 */
[----:B------:R-:W2:Y:S04]  /*0620*/  LDG.E.64 R18, desc[UR6][R16.64] ;  /* 0x0000000610127981 */ /* 0x000ea8000c1e1b00 */
[----:B------:R-:W2:Y:S02]  /*0630*/  LDG.E.64 R20, desc[UR6][R8.64+0x8] ;  /* 0x0000080608147981 */ /* 0x000ea4000c1e1b00 */
[----:B--2---:R-:W-:Y:S01]  /*0640*/  DFMA R18, R18, R20, R14 ;  /* 0x000000141212722b */ /* 0x004fe2000000000e */
        /* <DEDUP_REMOVED lines=8> */
[----:B------:R-:W2:Y:S01]  /*06d0*/  LDG.E.64 R16, desc[UR6][R8.64+0x18] ;  /* 0x0000180608107981 */ /* 0x000ea2000c1e1b00 */
[----:B------:R-:W-:Y:S01]  /*06e0*/  IADD3 R6, PT, PT, R6, 0x4, RZ ;  /* 0x0000000406067810 */ /* 0x000fe20007ffe0ff */
[----:B--2---:R-:W-:-:S07]  /*06f0*/  DFMA R16, R22, R16, R12 ;  /* 0x000000101610722b */ /* 0x004fce000000000c */
[----:B------:R1:W-:Y:S04]  /*0700*/  STG.E.64 desc[UR6][R10.64], R16 ;  /* 0x000000100a007986 */ /* 0x0003e8000c101b06 */
.L_x_23:
[----:B------:R-:W-:Y:S05]  /*0710*/  @!P1 EXIT ;  /* 0x000000000000994d */ /* 0x000fea0003800000 */
[----:B------:R-:W-:Y:S02]  /*0720*/  ISETP.NE.AND P0, PT, R7, 0x1, PT ;  /* 0x000000010700780c */ /* 0x000fe40003f05270 */
[----:B------:R-:W-:-:S04]  /*0730*/  LOP3.LUT R0, R0, 0x1, RZ, 0xc0, !PT ;  /* 0x0000000100007812 */ /* 0x000fc800078ec0ff */
[----:B------:R-:W-:-:S07]  /*0740*/  ISETP.NE.U32.AND P1, PT, R0, 0x1, PT ;  /* 0x000000010000780c */ /* 0x000fce0003f25070 */
[----:B------:R-:W-:Y:S06]  /*0750*/  @!P0 BRA `(.L_x_24) ;  /* 0x0000000000408947 */ /* 0x000fec0003800000 */
[----:B------:R-:W2:Y:S01]  /*0760*/  LDC.64 R8, c[0x0][0x388] ;  /* 0x0000e200ff087b82 */ /* 0x000ea20000000a00 */
[----:B-1-3--:R-:W-:Y:S01]  /*0770*/  IADD3 R19, PT, PT, R5, R6, RZ ;  /* 0x0000000605137210 */ /* 0x00afe20007ffe0ff */
[----:B------:R-:W-:-:S06]  /*0780*/  IMAD R15, R6, R4, R3 ;  /* 0x00000004060f7224 */ /* 0x000fcc00078e0203 */
[----:B------:R-:W1:Y:S01]  /*0790*/  LDC.64 R12, c[0x0][0x380] ;  /* 0x0000e000ff0c7b82 */ /* 0x000e620000000a00 */
[----:B--2---:R-:W-:-:S05]  /*07a0*/  IMAD.WIDE R14, R15, 0x8, R8 ;  /* 0x000000080f0e7825 */ /* 0x004fca00078e0208 */
[----:B------:R-:W2:Y:S01]  /*07b0*/  LDG.E.64 R8, desc[UR6][R14.64] ;  /* 0x000000060e087981 */ /* 0x000ea2000c1e1b00 */
[----:B-1----:R-:W-:-:S05]  /*07c0*/  IMAD.WIDE R18, R19, 0x8, R12 ;  /* 0x0000000813127825 */ /* 0x002fca00078e020c */
[----:B------:R-:W2:Y:S01]  /*07d0*/  LDG.E.64 R12, desc[UR6][R18.64] ;  /* 0x00000006120c7981 */ /* 0x000ea2000c1e1b00 */
[----:B------:R-:W-:Y:S01]  /*07e0*/  IMAD.WIDE R20, R4, 0x8, R14 ;  /* 0x0000000804147825 */ /* 0x000fe200078e020e */
[----:B--2--5:R-:W-:-:S07]  /*07f0*/  DFMA R8, R8, R12, R16 ;  /* 0x0000000c0808722b */ /* 0x024fce0000000010 */
[----:B------:R2:W-:Y:S04]  /*0800*/  STG.E.64 desc[UR6][R10.64], R8 ;  /* 0x000000080a007986 */ /* 0x0005e8000c101b06 */
[----:B------:R-:W3:Y:S04]  /*0810*/  LDG.E.64 R16, desc[UR6][R20.64] ;  /* 0x0000000614107981 */ /* 0x000ee8000c1e1b00 */
[----:B------:R-:W3:Y:S01]  /*0820*/  LDG.E.64 R12, desc[UR6][R18.64+0x8] ;  /* 0x00000806120c7981 */ /* 0x000ee2000c1e1b00 */
[----:B------:R-:W-:Y:S01]  /*0830*/  IADD3 R6, PT, PT, R6, 0x2, RZ ;  /* 0x0000000206067810 */ /* 0x000fe20007ffe0ff */
[----:B---3--:R-:W-:-:S07]  /*0840*/  DFMA R16, R16, R12, R8 ;  /* 0x0000000c1010722b */ /* 0x008fce0000000008 */
[----:B------:R2:W-:Y:S04]  /*0850*/  STG.E.64 desc[UR6][R10.64], R16 ;  /* 0x000000100a007986 */ /* 0x0005e8000c101b06 */
.L_x_24:
[----:B------:R-:W-:Y:S05]  /*0860*/  @P1 EXIT ;  /* 0x000000000000194d */ /* 0x000fea0003800000 */
[----:B--2---:R-:W2:Y:S01]  /*0870*/  LDC.64 R8, c[0x0][0x388] ;  /* 0x0000e200ff087b82 */ /* 0x004ea20000000a00 */
[----:B------:R-:W-:Y:S01]  /*0880*/  IADD3 R5, PT, PT, R5, R6, RZ ;  /* 0x0000000605057210 */ /* 0x000fe20007ffe0ff */
[----:B------:R-:W-:-:S06]  /*0890*/  IMAD R3, R6, R4, R3 ;  /* 0x0000000406037224 */ /* 0x000fcc00078e0203 */
[----:B-1----:R-:W1:Y:S01]  /*08a0*/  LDC.64 R12, c[0x0][0x380] ;  /* 0x0000e000ff0c7b82 */ /* 0x002e620000000a00 */
[----:B--2---:R-:W-:-:S06]  /*08b0*/  IMAD.WIDE R2, R3, 0x8, R8 ;  /* 0x0000000803027825 */ /* 0x004fcc00078e0208 */
[----:B------:R-:W3:Y:S01]  /*08c0*/  LDG.E.64 R2, desc[UR6][R2.64] ;  /* 0x0000000602027981 */ /* 0x000ee2000c1e1b00 */
[----:B-1----:R-:W-:-:S06]  /*08d0*/  IMAD.WIDE R4, R5, 0x8, R12 ;  /* 0x0000000805047825 */ /* 0x002fcc00078e020c */
[----:B------:R-:W3:Y:S02]  /*08e0*/  LDG.E.64 R4, desc[UR6][R4.64] ;  /* 0x0000000604047981 */ /* 0x000ee4000c1e1b00 */
[----:B---3-5:R-:W-:-:S07]  /*08f0*/  DFMA R16, R2, R4, R16 ;  /* 0x000000040210722b */ /* 0x028fce0000000010 */
[----:B------:R-:W-:Y:S01]  /*0900*/  STG.E.64 desc[UR6][R10.64], R16 ;  /* 0x000000100a007986 */ /* 0x000fe2000c101b06 */
[----:B------:R-:W-:Y:S05]  /*0910*/  EXIT ;  /* 0x000000000000794d */ /* 0x000fea0003800000 */
.L_x_25:
        /* <DEDUP_REMOVED lines=14> */
.L_x_34:


//--------------------- .text._Z11matrixTransPdS_ii --------------------------
	.section	.text._Z11matrixTransPdS_ii,"ax",@progbits
	.align	128
        .global         _Z11matrixTransPdS_ii
        .type           _Z11matrixTransPdS_ii,@function
        .size           _Z11matrixTransPdS_ii,(.L_x_35 - _Z11matrixTransPdS_ii)
        .other          _Z11matrixTransPdS_ii,@"STO_CUDA_ENTRY STV_DEFAULT"
_Z11matrixTransPdS_ii:
.text._Z11matrixTransPdS_ii:
        /* <DEDUP_REMOVED lines=15> */
[----:B------:R-:W-:-:S04]  /*00f0*/  IMAD R5, R0, UR7, R7 ;  /* 0x0000000700057c24 */ /* 0x000fc8000f8e0207 */
[----:B0-----:R-:W-:Y:S02]  /*0100*/  IMAD.WIDE R2, R5, 0x8, R2 ;  /* 0x0000000805027825 */ /* 0x001fe400078e0202 */
[----:B------:R-:W0:Y:S04]  /*0110*/  LDC.64 R4, c[0x0][0x388] ;  /* 0x0000e200ff047b82 */ /* 0x000e280000000a00 */
[----:B-1----:R-:W2:Y:S01]  /*0120*/  LDG.E.64 R2, desc[UR4][R2.64] ;  /* 0x0000000402027981 */ /* 0x002ea2000c1e1b00 */
[----:B------:R-:W-:-:S04]  /*0130*/  IMAD R7, R7, UR6, R0 ;  /* 0x0000000607077c24 */ /* 0x000fc8000f8e0200 */
[----:B0-----:R-:W-:-:S05]  /*0140*/  IMAD.WIDE R4, R7, 0x8, R4 ;  /* 0x0000000807047825 */ /* 0x001fca00078e0204 */
[----:B--2---:R-:W-:Y:S01]  /*0150*/  STG.E.64 desc[UR4][R4.64], R2 ;  /* 0x0000000204007986 */ /* 0x004fe2000c101b04 */
[----:B------:R-:W-:Y:S05]  /*0160*/  EXIT ;  /* 0x000000000000794d */ /* 0x000fea0003800000 */
.L_x_26:
        /* <DEDUP_REMOVED lines=9> */
.L_x_35:


//--------------------- .nv.shared.reserved.0     --------------------------
	.section	.nv.shared.reserved.0,"aw",@nobits
	.weak		__nv_reservedSMEM_offset_0_alias
	.size		__nv_reservedSMEM_offset_0_alias, 0, 64
	.other		__nv_reservedSMEM_offset_0_alias,@"STO_CUDA_RESERVED_SHARED STV_DEFAULT"
__nv_reservedSMEM_offset_0_alias:
	.zero		0
	.zero		64


//--------------------- .nv.constant0._Z9matrixSumPKdS0_Pdddii --------------------------
	.section	.nv.constant0._Z9matrixSumPKdS0_Pdddii,"a",@progbits
	.sectionflags	@""
	.align	4
.nv.constant0._Z9matrixSumPKdS0_Pdddii:
	.zero		944


//--------------------- .nv.constant0._Z8set_zeroPdS_ii --------------------------
	.section	.nv.constant0._Z8set_zeroPdS_ii,"a",@progbits
	.sectionflags	@""
	.align	4
.nv.constant0._Z8set_zeroPdS_ii:
	.zero		920


//--------------------- .nv.constant0._Z11gaussjordanPdS_ii --------------------------
	.section	.nv.constant0._Z11gaussjordanPdS_ii,"a",@progbits
	.sectionflags	@""
	.align	4
.nv.constant0._Z11gaussjordanPdS_ii:
	.zero		920


//--------------------- .nv.constant0._Z14diag_normalizePdS_ii --------------------------
	.section	.nv.constant0._Z14diag_normalizePdS_ii,"a",@progbits
	.sectionflags	@""
	.align	4
.nv.constant0._Z14diag_normalizePdS_ii:
	.zero		920


//--------------------- .nv.constant0._Z16nodiag_normalizePdS_ii --------------------------
	.section	.nv.constant0._Z16nodiag_normalizePdS_ii,"a",@progbits
	.sectionflags	@""
	.align	4
.nv.constant0._Z16nodiag_normalizePdS_ii:
	.zero		920


//--------------------- .nv.constant0._Z9matrixMulPdS_S_iii --------------------------
	.section	.nv.constant0._Z9matrixMulPdS_S_iii,"a",@progbits
	.sectionflags	@""
	.align	4
.nv.constant0._Z9matrixMulPdS_S_iii:
	.zero		932


//--------------------- .nv.constant0._Z11matrixTransPdS_ii --------------------------
	.section	.nv.constant0._Z11matrixTransPdS_ii,"a",@progbits
	.sectionflags	@""
	.align	4
.nv.constant0._Z11matrixTransPdS_ii:
	.zero		920


//--------------------- SYMBOLS --------------------------

	.type		.nv.reservedSmem.offset0,@object
	.size		.nv.reservedSmem.offset0,0x4
